// auto-generated by cutlass_sweep.gemm — config: {"arch": "sm_100", "cluster_m": 2, "cluster_n": 1, "dtype": "bf16", "dtype_b": "bf16", "layout": "nt", "stages": 0, "tile_k": 32, "tile_m": 128, "tile_n": 128}
#include "cutlass/cutlass.h"
#include "cutlass/gemm/collective/collective_builder.hpp"
#include "cutlass/gemm/device/gemm_universal_adapter.h"
#include "cutlass/gemm/kernel/gemm_universal.hpp"
#include "cutlass/epilogue/collective/collective_builder.hpp"

using ElemA = cutlass::bfloat16_t;
using ElemB = cutlass::bfloat16_t;
using ElemCD = cutlass::bfloat16_t;
using Acc  = float;
using TileShape    = cute::Shape<cute::_128, cute::_128, cute::_32>;
using ClusterShape = cute::Shape<cute::_2, cute::_1, cute::_1>;

using CollectiveEpilogue = typename cutlass::epilogue::collective::CollectiveBuilder<
    cutlass::arch::Sm100, cutlass::arch::OpClassTensorOp,
    TileShape, ClusterShape,
    cutlass::epilogue::collective::EpilogueTileAuto,
    Acc, Acc,
    ElemCD, cutlass::layout::RowMajor, 128 / cutlass::sizeof_bits<ElemCD>::value,
    ElemCD, cutlass::layout::RowMajor, 128 / cutlass::sizeof_bits<ElemCD>::value,
    cutlass::epilogue::collective::EpilogueScheduleAuto
  >::CollectiveOp;

using CollectiveMainloop = typename cutlass::gemm::collective::CollectiveBuilder<
    cutlass::arch::Sm100, cutlass::arch::OpClassTensorOp,
    ElemA, cutlass::layout::RowMajor, 128 / cutlass::sizeof_bits<ElemA>::value,
    ElemB, cutlass::layout::ColumnMajor, 128 / cutlass::sizeof_bits<ElemB>::value,
    Acc,
    TileShape, ClusterShape,
    cutlass::gemm::collective::StageCountAutoCarveout<static_cast<int>(sizeof(typename CollectiveEpilogue::SharedStorage))>,
    cutlass::gemm::collective::KernelScheduleAuto
  >::CollectiveOp;

using GemmKernel = cutlass::gemm::kernel::GemmUniversal<
    cute::Shape<int,int,int,int>,
    CollectiveMainloop,
    CollectiveEpilogue
>;
using Gemm = cutlass::gemm::device::GemmUniversalAdapter<GemmKernel>;

// Force the device kernel symbol into the cubin without needing a host main.
auto* _anchor = &cutlass::device_kernel<GemmKernel>;


// ===== COMPILED SASS (sm_100a) =====

	.target	sm_100a

	.elftype	@"ET_EXEC"


//--------------------- .note.nv.tkinfo           --------------------------
	.section	.note.nv.tkinfo,"",@"SHT_NOTE"
	.sectionflags	@"SHF_NOTE_NV_TKINFO"
	.tkinfo
        /*0018*/ 	.word	0x00000002
        /*0030*/ 	.string	""
        /*0030*/ 	.string	"ptxas"
        /*0030*/ 	.string	"Cuda compilation tools, release 13.0, V13.0.88"
        /*0030*/ 	.string	"Build cuda_13.0.r13.0/compiler.36424714_0"
        /*0030*/ 	.string	"-arch sm_100a -m 64 "



//--------------------- .note.nv.cuinfo           --------------------------
	.section	.note.nv.cuinfo,"",@"SHT_NOTE"
	.sectionflags	@"SHF_NOTE_NV_CUINFO"
        /*0018*/ 	.short	0x0002
        /*001a*/ 	.short	0x0064
        /*001c*/ 	.short	0x0082
	.zero		2


//--------------------- .nv.info                  --------------------------
	.section	.nv.info,"",@"SHT_CUDA_INFO"
	.align	4


	//----- nvinfo : EIATTR_REGCOUNT
	.align		4
        /*0000*/ 	.byte	0x04, 0x2f
        /*0002*/ 	.short	(.L_19 - .L_18)
	.align		4
.L_18:
        /*0004*/ 	.word	index@(_ZN7cutlass13device_kernelINS_4gemm6kernel13GemmUniversalIN4cute5tupleIJiiiiEEENS1_10collective13CollectiveMmaINS1_35MainloopSm100TmaUmmaWarpSpecializedILi26ELi2ELi4ENS5_IJNS4_1CILi2EEENSA_ILi1EEESC_EEEEENS5_IJNSA_ILi128EEESF_NSA_ILi32EEEEEENS_10bfloat16_tENS5_IJlSC_lEEESI_SJ_NS4_8TiledMMAINS4_8MMA_AtomIJNS4_26SM100_MMA_F16BF16_2x1SM_SSISI_SI_fLi128ELi128ELNS4_4UMMA5MajorE0ELSO_0ELNSN_7ScaleInE0ELSP_0EEEEEENS4_6LayoutINS5_IJSC_SC_SC_EEENS5_IJNSA_ILi0EEESU_SU_EEEEENS5_IJNS4_10UnderscoreESX_SX_EEEEENS4_18SM100_TMA_2SM_LOADENS4_14ComposedLayoutINS4_7SwizzleILi2ELi4ELi3EEENS4_18smem_ptr_flag_bitsILi16EEENSS_INS5_IJNSA_ILi8EEESG_EEENS5_IJSG_SC_EEEEEEEvNS4_8identityES10_S1A_vS1B_EENS_8epilogue10collective18CollectiveEpilogueINS1D_23Sm100TmaWarpSpecializedILi4ELi2ELi16ELb1ELb0EEEJNS5_IJNSA_ILi64EEESF_SG_EEENS5_IJNSS_IS1I_SC_EENSS_INS5_IJNSA_ILi16EEESB_EEENS5_IJSC_S1I_EEEEEEEESI_SJ_SI_SJ_NS1D_6fusion15FusionCallbacksIS1H_NS1Q_17LinearCombinationISI_fSI_fLNS_15FloatRoundStyleE2EEES1J_S1P_JEEENS4_5SM1004TMEM4LOAD26SM100_TMEM_LOAD_32dp32b16xENS4_13SM90_TMA_LOADENS11_INS12_ILi1ELi4ELi3EEES15_NSS_INS5_IJS16_S1L_EEENS5_IJS1L_SC_EEEEEEENS4_39AutoVectorizingCopyWithAssumedAlignmentILi128EEENS4_14SM90_TMA_STOREES25_S27_S27_EEEvvEEEEvNT_6ParamsE)
        /*0008*/ 	.word	0x0000005b


	//----- nvinfo : EIATTR_FRAME_SIZE
	.align		4
.L_19:
        /*000c*/ 	.byte	0x04, 0x11
        /*000e*/ 	.short	(.L_21 - .L_20)
	.align		4
.L_20:
        /*0010*/ 	.word	index@($__internal_2_$__cuda_sm10x_tcgen05_guardrail_trap_unallocated_columns_being_dealloced)
        /*0014*/ 	.word	0x00000000


	//----- nvinfo : EIATTR_FRAME_SIZE
	.align		4
.L_21:
        /*0018*/ 	.byte	0x04, 0x11
        /*001a*/ 	.short	(.L_23 - .L_22)
	.align		4
.L_22:
        /*001c*/ 	.word	index@($__internal_1_$__cuda_sm10x_tcgen05_guardrail_trap_phase_invalid_during_alloc)
        /*0020*/ 	.word	0x00000000


	//----- nvinfo : EIATTR_FRAME_SIZE
	.align		4
.L_23:
        /*0024*/ 	.byte	0x04, 0x11
        /*0026*/ 	.short	(.L_25 - .L_24)
	.align		4
.L_24:
        /*0028*/ 	.word	index@($__internal_0_$__cuda_sm10x_tcgen05_guardrail_trap_col_being_dealloced_not_returned_by_alloc)
        /*002c*/ 	.word	0x00000000


	//----- nvinfo : EIATTR_FRAME_SIZE
	.align		4
.L_25:
        /*0030*/ 	.byte	0x04, 0x11
        /*0032*/ 	.short	(.L_27 - .L_26)
	.align		4
.L_26:
        /*0034*/ 	.word	index@(_ZN7cutlass13device_kernelINS_4gemm6kernel13GemmUniversalIN4cute5tupleIJiiiiEEENS1_10collective13CollectiveMmaINS1_35MainloopSm100TmaUmmaWarpSpecializedILi26ELi2ELi4ENS5_IJNS4_1CILi2EEENSA_ILi1EEESC_EEEEENS5_IJNSA_ILi128EEESF_NSA_ILi32EEEEEENS_10bfloat16_tENS5_IJlSC_lEEESI_SJ_NS4_8TiledMMAINS4_8MMA_AtomIJNS4_26SM100_MMA_F16BF16_2x1SM_SSISI_SI_fLi128ELi128ELNS4_4UMMA5MajorE0ELSO_0ELNSN_7ScaleInE0ELSP_0EEEEEENS4_6LayoutINS5_IJSC_SC_SC_EEENS5_IJNSA_ILi0EEESU_SU_EEEEENS5_IJNS4_10UnderscoreESX_SX_EEEEENS4_18SM100_TMA_2SM_LOADENS4_14ComposedLayoutINS4_7SwizzleILi2ELi4ELi3EEENS4_18smem_ptr_flag_bitsILi16EEENSS_INS5_IJNSA_ILi8EEESG_EEENS5_IJSG_SC_EEEEEEEvNS4_8identityES10_S1A_vS1B_EENS_8epilogue10collective18CollectiveEpilogueINS1D_23Sm100TmaWarpSpecializedILi4ELi2ELi16ELb1ELb0EEEJNS5_IJNSA_ILi64EEESF_SG_EEENS5_IJNSS_IS1I_SC_EENSS_INS5_IJNSA_ILi16EEESB_EEENS5_IJSC_S1I_EEEEEEEESI_SJ_SI_SJ_NS1D_6fusion15FusionCallbacksIS1H_NS1Q_17LinearCombinationISI_fSI_fLNS_15FloatRoundStyleE2EEES1J_S1P_JEEENS4_5SM1004TMEM4LOAD26SM100_TMEM_LOAD_32dp32b16xENS4_13SM90_TMA_LOADENS11_INS12_ILi1ELi4ELi3EEES15_NSS_INS5_IJS16_S1L_EEENS5_IJS1L_SC_EEEEEEENS4_39AutoVectorizingCopyWithAssumedAlignmentILi128EEENS4_14SM90_TMA_STOREES25_S27_S27_EEEvvEEEEvNT_6ParamsE)
        /*0038*/ 	.word	0x00000000


	//----- nvinfo : EIATTR_MIN_STACK_SIZE
	.align		4
.L_27:
        /*003c*/ 	.byte	0x04, 0x12
        /*003e*/ 	.short	(.L_29 - .L_28)
	.align		4
.L_28:
        /*0040*/ 	.word	index@(_ZN7cutlass13device_kernelINS_4gemm6kernel13GemmUniversalIN4cute5tupleIJiiiiEEENS1_10collective13CollectiveMmaINS1_35MainloopSm100TmaUmmaWarpSpecializedILi26ELi2ELi4ENS5_IJNS4_1CILi2EEENSA_ILi1EEESC_EEEEENS5_IJNSA_ILi128EEESF_NSA_ILi32EEEEEENS_10bfloat16_tENS5_IJlSC_lEEESI_SJ_NS4_8TiledMMAINS4_8MMA_AtomIJNS4_26SM100_MMA_F16BF16_2x1SM_SSISI_SI_fLi128ELi128ELNS4_4UMMA5MajorE0ELSO_0ELNSN_7ScaleInE0ELSP_0EEEEEENS4_6LayoutINS5_IJSC_SC_SC_EEENS5_IJNSA_ILi0EEESU_SU_EEEEENS5_IJNS4_10UnderscoreESX_SX_EEEEENS4_18SM100_TMA_2SM_LOADENS4_14ComposedLayoutINS4_7SwizzleILi2ELi4ELi3EEENS4_18smem_ptr_flag_bitsILi16EEENSS_INS5_IJNSA_ILi8EEESG_EEENS5_IJSG_SC_EEEEEEEvNS4_8identityES10_S1A_vS1B_EENS_8epilogue10collective18CollectiveEpilogueINS1D_23Sm100TmaWarpSpecializedILi4ELi2ELi16ELb1ELb0EEEJNS5_IJNSA_ILi64EEESF_SG_EEENS5_IJNSS_IS1I_SC_EENSS_INS5_IJNSA_ILi16EEESB_EEENS5_IJSC_S1I_EEEEEEEESI_SJ_SI_SJ_NS1D_6fusion15FusionCallbacksIS1H_NS1Q_17LinearCombinationISI_fSI_fLNS_15FloatRoundStyleE2EEES1J_S1P_JEEENS4_5SM1004TMEM4LOAD26SM100_TMEM_LOAD_32dp32b16xENS4_13SM90_TMA_LOADENS11_INS12_ILi1ELi4ELi3EEES15_NSS_INS5_IJS16_S1L_EEENS5_IJS1L_SC_EEEEEEENS4_39AutoVectorizingCopyWithAssumedAlignmentILi128EEENS4_14SM90_TMA_STOREES25_S27_S27_EEEvvEEEEvNT_6ParamsE)
        /*0044*/ 	.word	0x00000000
.L_29:


//--------------------- .nv.compat                --------------------------
	.section	.nv.compat,"",@"SHT_CUDA_COMPAT_INFO"
	.align	4
        /*0000*/ 	.byte	0x02, 0x09, 0x01, 0x00, 0x02, 0x02, 0x02, 0x00, 0x02, 0x05, 0x05, 0x00, 0x03, 0x07, 0x01, 0x01
        /*0010*/ 	.byte	0x02, 0x03, 0x01, 0x00, 0x02, 0x06, 0x01, 0x00, 0x04, 0x0b, 0x08, 0x00, 0x09, 0x00, 0x00, 0x00
        /*0020*/ 	.byte	0x00, 0x00, 0x00, 0x00


//--------------------- .nv.info._ZN7cutlass13device_kernelINS_4gemm6kernel13GemmUniversalIN4cute5tupleIJiiiiEEENS1_10collective13CollectiveMmaINS1_35MainloopSm100TmaUmmaWarpSpecializedILi26ELi2ELi4ENS5_IJNS4_1CILi2EEENSA_ILi1EEESC_EEEEENS5_IJNSA_ILi128EEESF_NSA_ILi32EEEEEENS_10bfloat16_tENS5_IJlSC_lEEESI_SJ_NS4_8TiledMMAINS4_8MMA_AtomIJNS4_26SM100_MMA_F16BF16_2x1SM_SSISI_SI_fLi128ELi128ELNS4_4UMMA5MajorE0ELSO_0ELNSN_7ScaleInE0ELSP_0EEEEEENS4_6LayoutINS5_IJSC_SC_SC_EEENS5_IJNSA_ILi0EEESU_SU_EEEEENS5_IJNS4_10UnderscoreESX_SX_EEEEENS4_18SM100_TMA_2SM_LOADENS4_14ComposedLayoutINS4_7SwizzleILi2ELi4ELi3EEENS4_18smem_ptr_flag_bitsILi16EEENSS_INS5_IJNSA_ILi8EEESG_EEENS5_IJSG_SC_EEEEEEEvNS4_8identityES10_S1A_vS1B_EENS_8epilogue10collective18CollectiveEpilogueINS1D_23Sm100TmaWarpSpecializedILi4ELi2ELi16ELb1ELb0EEEJNS5_IJNSA_ILi64EEESF_SG_EEENS5_IJNSS_IS1I_SC_EENSS_INS5_IJNSA_ILi16EEESB_EEENS5_IJSC_S1I_EEEEEEEESI_SJ_SI_SJ_NS1D_6fusion15FusionCallbacksIS1H_NS1Q_17LinearCombinationISI_fSI_fLNS_15FloatRoundStyleE2EEES1J_S1P_JEEENS4_5SM1004TMEM4LOAD26SM100_TMEM_LOAD_32dp32b16xENS4_13SM90_TMA_LOADENS11_INS12_ILi1ELi4ELi3EEES15_NSS_INS5_IJS16_S1L_EEENS5_IJS1L_SC_EEEEEEENS4_39AutoVectorizingCopyWithAssumedAlignmentILi128EEENS4_14SM90_TMA_STOREES25_S27_S27_EEEvvEEEEvNT_6ParamsE --------------------------
	.section	.nv.info._ZN7cutlass13device_kernelINS_4gemm6kernel13GemmUniversalIN4cute5tupleIJiiiiEEENS1_10collective13CollectiveMmaINS1_35MainloopSm100TmaUmmaWarpSpecializedILi26ELi2ELi4ENS5_IJNS4_1CILi2EEENSA_ILi1EEESC_EEEEENS5_IJNSA_ILi128EEESF_NSA_ILi32EEEEEENS_10bfloat16_tENS5_IJlSC_lEEESI_SJ_NS4_8TiledMMAINS4_8MMA_AtomIJNS4_26SM100_MMA_F16BF16_2x1SM_SSISI_SI_fLi128ELi128ELNS4_4UMMA5MajorE0ELSO_0ELNSN_7ScaleInE0ELSP_0EEEEEENS4_6LayoutINS5_IJSC_SC_SC_EEENS5_IJNSA_ILi0EEESU_SU_EEEEENS5_IJNS4_10UnderscoreESX_SX_EEEEENS4_18SM100_TMA_2SM_LOADENS4_14ComposedLayoutINS4_7SwizzleILi2ELi4ELi3EEENS4_18smem_ptr_flag_bitsILi16EEENSS_INS5_IJNSA_ILi8EEESG_EEENS5_IJSG_SC_EEEEEEEvNS4_8identityES10_S1A_vS1B_EENS_8epilogue10collective18CollectiveEpilogueINS1D_23Sm100TmaWarpSpecializedILi4ELi2ELi16ELb1ELb0EEEJNS5_IJNSA_ILi64EEESF_SG_EEENS5_IJNSS_IS1I_SC_EENSS_INS5_IJNSA_ILi16EEESB_EEENS5_IJSC_S1I_EEEEEEEESI_SJ_SI_SJ_NS1D_6fusion15FusionCallbacksIS1H_NS1Q_17LinearCombinationISI_fSI_fLNS_15FloatRoundStyleE2EEES1J_S1P_JEEENS4_5SM1004TMEM4LOAD26SM100_TMEM_LOAD_32dp32b16xENS4_13SM90_TMA_LOADENS11_INS12_ILi1ELi4ELi3EEES15_NSS_INS5_IJS16_S1L_EEENS5_IJS1L_SC_EEEEEEENS4_39AutoVectorizingCopyWithAssumedAlignmentILi128EEENS4_14SM90_TMA_STOREES25_S27_S27_EEEvvEEEEvNT_6ParamsE,"",@"SHT_CUDA_INFO"
	.sectionflags	@""
	.align	4


	//----- nvinfo : EIATTR_CUDA_API_VERSION
	.align		4
        /*0000*/ 	.byte	0x04, 0x37
        /*0002*/ 	.short	(.L_31 - .L_30)
.L_30:
        /*0004*/ 	.word	0x00000082


	//----- nvinfo : EIATTR_KPARAM_INFO
	.align		4
.L_31:
        /*0008*/ 	.byte	0x04, 0x17
        /*000a*/ 	.short	(.L_33 - .L_32)
.L_32:
        /*000c*/ 	.word	0x00000000
        /*0010*/ 	.short	0x0000
        /*0012*/ 	.short	0x0000
        /*0014*/ 	.byte	0x00, 0xf0, 0x01, 0x20


	//----- nvinfo : EIATTR_AT_ENTRY_FRAGMENTS
	.align		4
.L_33:
        /*0018*/ 	.byte	0x04, 0x4f
        /*001a*/ 	.short	(.L_35 - .L_34)


	//   ....[0]....
.L_34:
        /*001c*/ 	.word	0x00000007


	//----- nvinfo : EIATTR_RESERVED_SMEM_USED
	.align		4
.L_35:
        /*0020*/ 	.byte	0x01, 0x41
	.zero		2


	//----- nvinfo : EIATTR_SPARSE_MMA_MASK
	.align		4
        /*0024*/ 	.byte	0x03, 0x50
        /*0026*/ 	.short	0x0000


	//----- nvinfo : EIATTR_TCGEN05_2CTA_USED
	.align		4
        /*0028*/ 	.byte	0x01, 0x52
	.zero		2


	//----- nvinfo : EIATTR_MAXREG_COUNT
	.align		4
        /*002c*/ 	.byte	0x03, 0x1b
        /*002e*/ 	.short	0x00ff


	//----- nvinfo : EIATTR_NUM_BARRIERS
	.align		4
        /*0030*/ 	.byte	0x02, 0x4c
        /*0032*/ 	.byte	0x07
	.zero		1


	//----- nvinfo : EIATTR_EXTERNS
	.align		4
        /*0034*/ 	.byte	0x04, 0x0f
        /*0036*/ 	.short	(.L_37 - .L_36)


	//   ....[0]....
	.align		4
.L_36:
        /*0038*/ 	.word	index@(__assertfail)


	//----- nvinfo : EIATTR_MERCURY_ISA_VERSION
	.align		4
.L_37:
        /*003c*/ 	.byte	0x03, 0x5f
        /*003e*/ 	.short	0x0101


	//----- nvinfo : EIATTR_INT_WARP_WIDE_INSTR_OFFSETS
	.align		4
        /*0040*/ 	.byte	0x04, 0x31
        /*0042*/ 	.short	(.L_39 - .L_38)


	//   ....[0]....
.L_38:
        /*0044*/ 	.word	0x00001000


	//   ....[1]....
        /*0048*/ 	.word	0x000010a0


	//   ....[2]....
        /*004c*/ 	.word	0x000023d0


	//   ....[3]....
        /*0050*/ 	.word	0x00004e30


	//   ....[4]....
        /*0054*/ 	.word	0x00004e50


	//   ....[5]....
        /*0058*/ 	.word	0x00004e80


	//   ....[6]....
        /*005c*/ 	.word	0x000057c0


	//   ....[7]....
        /*0060*/ 	.word	0x000057e0


	//   ....[8]....
        /*0064*/ 	.word	0x000058d0


	//   ....[9]....
        /*0068*/ 	.word	0x00005990


	//   ....[10]....
        /*006c*/ 	.word	0x000059b0


	//   ....[11]....
        /*0070*/ 	.word	0x00005aa0


	//   ....[12]....
        /*0074*/ 	.word	0x00005b70


	//   ....[13]....
        /*0078*/ 	.word	0x00005b90


	//   ....[14]....
        /*007c*/ 	.word	0x00005cc0


	//   ....[15]....
        /*0080*/ 	.word	0x00005e40


	//   ....[16]....
        /*0084*/ 	.word	0x00005e50


	//   ....[17]....
        /*0088*/ 	.word	0x00005fe0


	//----- nvinfo : EIATTR_COOP_GROUP_MASK_REGIDS
	.align		4
.L_39:
        /*008c*/ 	.byte	0x04, 0x29
        /*008e*/ 	.short	(.L_41 - .L_40)


	//   ....[0]....
.L_40:
        /*0090*/ 	.word	0xffffffff


	//   ....[1]....
        /*0094*/ 	.word	0xffffffff


	//   ....[2]....
        /*0098*/ 	.word	0xffffffff


	//   ....[3]....
        /*009c*/ 	.word	0xffffffff


	//   ....[4]....
        /*00a0*/ 	.word	0xffffffff


	//   ....[5]....
        /*00a4*/ 	.word	0xffffffff


	//   ....[6]....
        /*00a8*/ 	.word	0xffffffff


	//   ....[7]....
        /*00ac*/ 	.word	0xffffffff


	//   ....[8]....
        /*00b0*/ 	.word	0xffffffff


	//   ....[9]....
        /*00b4*/ 	.word	0xffffffff


	//   ....[10]....
        /*00b8*/ 	.word	0xffffffff


	//   ....[11]....
        /*00bc*/ 	.word	0xffffffff


	//   ....[12]....
        /*00c0*/ 	.word	0xffffffff


	//   ....[13]....
        /*00c4*/ 	.word	0xffffffff


	//----- nvinfo : EIATTR_COOP_GROUP_INSTR_OFFSETS
	.align		4
.L_41:
        /*00c8*/ 	.byte	0x04, 0x28
        /*00ca*/ 	.short	(.L_43 - .L_42)


	//   ....[0]....
.L_42:
        /*00cc*/ 	.word	0x000000c0


	//   ....[1]....
        /*00d0*/ 	.word	0x00000500


	//   ....[2]....
        /*00d4*/ 	.word	0x00000970


	//   ....[3]....
        /*00d8*/ 	.word	0x00000b00


	//   ....[4]....
        /*00dc*/ 	.word	0x00000bf0


	//   ....[5]....
        /*00e0*/ 	.word	0x00000d50


	//   ....[6]....
        /*00e4*/ 	.word	0x00000ee0


	//   ....[7]....
        /*00e8*/ 	.word	0x00001120


	//   ....[8]....
        /*00ec*/ 	.word	0x000022b0


	//   ....[9]....
        /*00f0*/ 	.word	0x00003cf0


	//   ....[10]....
        /*00f4*/ 	.word	0x000041c0


	//   ....[11]....
        /*00f8*/ 	.word	0x000041f0


	//   ....[12]....
        /*00fc*/ 	.word	0x00004d30


	//   ....[13]....
        /*0100*/ 	.word	0x00004f40


	//----- nvinfo : EIATTR_VRC_CTA_INIT_COUNT
	.align		4
.L_43:
        /*0104*/ 	.byte	0x02, 0x4a
        /*0106*/ 	.byte	0x80
	.zero		1


	//----- nvinfo : EIATTR_SYSCALL_OFFSETS
	.align		4
        /*0108*/ 	.byte	0x04, 0x46
        /*010a*/ 	.short	(.L_45 - .L_44)


	//   ....[0]....
.L_44:
        /*010c*/ 	.word	0x00006aa0


	//   ....[1]....
        /*0110*/ 	.word	0x00006b90


	//   ....[2]....
        /*0114*/ 	.word	0x000072d0


	//   ....[3]....
        /*0118*/ 	.word	0x00007bf0


	//   ....[4]....
        /*011c*/ 	.word	0x000084b0


	//   ....[5]....
        /*0120*/ 	.word	0x00008d70


	//----- nvinfo : EIATTR_MBARRIER_INSTR_OFFSETS
	.align		4
.L_45:
        /*0124*/ 	.byte	0x04, 0x39
        /*0126*/ 	.short	(.L_47 - .L_46)


	//   ....[0]....
.L_46:
        /*0128*/ 	.word	0x00000610
        /*012c*/ 	.word	0x000000ff
        /*0130*/ 	.word	0x00000000
        /*0134*/ 	.short	0x0100
        /*0136*/ 	.byte	0x08
	.zero		1


	//   ....[1]....
        /*0138*/ 	.word	0x00000620
        /*013c*/ 	.word	0x000000ff
        /*0140*/ 	.word	0x000000d0
        /*0144*/ 	.short	0x0100
        /*0146*/ 	.byte	0x08
	.zero		1


	//   ....[2]....
        /*0148*/ 	.word	0x00000630
        /*014c*/ 	.word	0x000000ff
        /*0150*/ 	.word	0x00000008
        /*0154*/ 	.short	0x0100
        /*0156*/ 	.byte	0x08
	.zero		1


	//   ....[3]....
        /*0158*/ 	.word	0x00000640
        /*015c*/ 	.word	0x000000ff
        /*0160*/ 	.word	0x000000d8
        /*0164*/ 	.short	0x0100
        /*0166*/ 	.byte	0x08
	.zero		1


	//   ....[4]....
        /*0168*/ 	.word	0x00000650
        /*016c*/ 	.word	0x000000ff
        /*0170*/ 	.word	0x00000010
        /*0174*/ 	.short	0x0100
        /*0176*/ 	.byte	0x08
	.zero		1


	//   ....[5]....
        /*0178*/ 	.word	0x00000660
        /*017c*/ 	.word	0x000000ff
        /*0180*/ 	.word	0x000000e0
        /*0184*/ 	.short	0x0100
        /*0186*/ 	.byte	0x08
	.zero		1


	//   ....[6]....
        /*0188*/ 	.word	0x00000670
        /*018c*/ 	.word	0x000000ff
        /*0190*/ 	.word	0x00000018
        /*0194*/ 	.short	0x0100
        /*0196*/ 	.byte	0x08
	.zero		1


	//   ....[7]....
        /*0198*/ 	.word	0x00000680
        /*019c*/ 	.word	0x000000ff
        /*01a0*/ 	.word	0x000000e8
        /*01a4*/ 	.short	0x0100
        /*01a6*/ 	.byte	0x08
	.zero		1


	//   ....[8]....
        /*01a8*/ 	.word	0x00000690
        /*01ac*/ 	.word	0x000000ff
        /*01b0*/ 	.word	0x00000020
        /*01b4*/ 	.short	0x0100
        /*01b6*/ 	.byte	0x08
	.zero		1


	//   ....[9]....
        /*01b8*/ 	.word	0x000006a0
        /*01bc*/ 	.word	0x000000ff
        /*01c0*/ 	.word	0x000000f0
        /*01c4*/ 	.short	0x0100
        /*01c6*/ 	.byte	0x08
	.zero		1


	//   ....[10]....
        /*01c8*/ 	.word	0x000006b0
        /*01cc*/ 	.word	0x000000ff
        /*01d0*/ 	.word	0x00000028
        /*01d4*/ 	.short	0x0100
        /*01d6*/ 	.byte	0x08
	.zero		1


	//   ....[11]....
        /*01d8*/ 	.word	0x000006c0
        /*01dc*/ 	.word	0x000000ff
        /*01e0*/ 	.word	0x000000f8
        /*01e4*/ 	.short	0x0100
        /*01e6*/ 	.byte	0x08
	.zero		1


	//   ....[12]....
        /*01e8*/ 	.word	0x000006d0
        /*01ec*/ 	.word	0x000000ff
        /*01f0*/ 	.word	0x00000030
        /*01f4*/ 	.short	0x0100
        /*01f6*/ 	.byte	0x08
	.zero		1


	//   ....[13]....
        /*01f8*/ 	.word	0x000006e0
        /*01fc*/ 	.word	0x000000ff
        /*0200*/ 	.word	0x00000100
        /*0204*/ 	.short	0x0100
        /*0206*/ 	.byte	0x08
	.zero		1


	//   ....[14]....
        /*0208*/ 	.word	0x000006f0
        /*020c*/ 	.word	0x000000ff
        /*0210*/ 	.word	0x00000038
        /*0214*/ 	.short	0x0100
        /*0216*/ 	.byte	0x08
	.zero		1


	//   ....[15]....
        /*0218*/ 	.word	0x00000700
        /*021c*/ 	.word	0x000000ff
        /*0220*/ 	.word	0x00000108
        /*0224*/ 	.short	0x0100
        /*0226*/ 	.byte	0x08
	.zero		1


	//   ....[16]....
        /*0228*/ 	.word	0x00000710
        /*022c*/ 	.word	0x000000ff
        /*0230*/ 	.word	0x00000040
        /*0234*/ 	.short	0x0100
        /*0236*/ 	.byte	0x08
	.zero		1


	//   ....[17]....
        /*0238*/ 	.word	0x00000720
        /*023c*/ 	.word	0x000000ff
        /*0240*/ 	.word	0x00000110
        /*0244*/ 	.short	0x0100
        /*0246*/ 	.byte	0x08
	.zero		1


	//   ....[18]....
        /*0248*/ 	.word	0x00000730
        /*024c*/ 	.word	0x000000ff
        /*0250*/ 	.word	0x00000048
        /*0254*/ 	.short	0x0100
        /*0256*/ 	.byte	0x08
	.zero		1


	//   ....[19]....
        /*0258*/ 	.word	0x00000740
        /*025c*/ 	.word	0x000000ff
        /*0260*/ 	.word	0x00000118
        /*0264*/ 	.short	0x0100
        /*0266*/ 	.byte	0x08
	.zero		1


	//   ....[20]....
        /*0268*/ 	.word	0x00000750
        /*026c*/ 	.word	0x000000ff
        /*0270*/ 	.word	0x00000050
        /*0274*/ 	.short	0x0100
        /*0276*/ 	.byte	0x08
	.zero		1


	//   ....[21]....
        /*0278*/ 	.word	0x00000760
        /*027c*/ 	.word	0x000000ff
        /*0280*/ 	.word	0x00000120
        /*0284*/ 	.short	0x0100
        /*0286*/ 	.byte	0x08
	.zero		1


	//   ....[22]....
        /*0288*/ 	.word	0x00000770
        /*028c*/ 	.word	0x000000ff
        /*0290*/ 	.word	0x00000058
        /*0294*/ 	.short	0x0100
        /*0296*/ 	.byte	0x08
	.zero		1


	//   ....[23]....
        /*0298*/ 	.word	0x00000780
        /*029c*/ 	.word	0x000000ff
        /*02a0*/ 	.word	0x00000128
        /*02a4*/ 	.short	0x0100
        /*02a6*/ 	.byte	0x08
	.zero		1


	//   ....[24]....
        /*02a8*/ 	.word	0x00000790
        /*02ac*/ 	.word	0x000000ff
        /*02b0*/ 	.word	0x00000060
        /*02b4*/ 	.short	0x0100
        /*02b6*/ 	.byte	0x08
	.zero		1


	//   ....[25]....
        /*02b8*/ 	.word	0x000007a0
        /*02bc*/ 	.word	0x000000ff
        /*02c0*/ 	.word	0x00000130
        /*02c4*/ 	.short	0x0100
        /*02c6*/ 	.byte	0x08
	.zero		1


	//   ....[26]....
        /*02c8*/ 	.word	0x000007b0
        /*02cc*/ 	.word	0x000000ff
        /*02d0*/ 	.word	0x00000068
        /*02d4*/ 	.short	0x0100
        /*02d6*/ 	.byte	0x08
	.zero		1


	//   ....[27]....
        /*02d8*/ 	.word	0x000007c0
        /*02dc*/ 	.word	0x000000ff
        /*02e0*/ 	.word	0x00000138
        /*02e4*/ 	.short	0x0100
        /*02e6*/ 	.byte	0x08
	.zero		1


	//   ....[28]....
        /*02e8*/ 	.word	0x000007d0
        /*02ec*/ 	.word	0x000000ff
        /*02f0*/ 	.word	0x00000070
        /*02f4*/ 	.short	0x0100
        /*02f6*/ 	.byte	0x08
	.zero		1


	//   ....[29]....
        /*02f8*/ 	.word	0x000007e0
        /*02fc*/ 	.word	0x000000ff
        /*0300*/ 	.word	0x00000140
        /*0304*/ 	.short	0x0100
        /*0306*/ 	.byte	0x08
	.zero		1


	//   ....[30]....
        /*0308*/ 	.word	0x000007f0
        /*030c*/ 	.word	0x000000ff
        /*0310*/ 	.word	0x00000078
        /*0314*/ 	.short	0x0100
        /*0316*/ 	.byte	0x08
	.zero		1


	//   ....[31]....
        /*0318*/ 	.word	0x00000800
        /*031c*/ 	.word	0x000000ff
        /*0320*/ 	.word	0x00000148
        /*0324*/ 	.short	0x0100
        /*0326*/ 	.byte	0x08
	.zero		1


	//   ....[32]....
        /*0328*/ 	.word	0x00000810
        /*032c*/ 	.word	0x000000ff
        /*0330*/ 	.word	0x00000080
        /*0334*/ 	.short	0x0100
        /*0336*/ 	.byte	0x08
	.zero		1


	//   ....[33]....
        /*0338*/ 	.word	0x00000820
        /*033c*/ 	.word	0x000000ff
        /*0340*/ 	.word	0x00000150
        /*0344*/ 	.short	0x0100
        /*0346*/ 	.byte	0x08
	.zero		1


	//   ....[34]....
        /*0348*/ 	.word	0x00000830
        /*034c*/ 	.word	0x000000ff
        /*0350*/ 	.word	0x00000088
        /*0354*/ 	.short	0x0100
        /*0356*/ 	.byte	0x08
	.zero		1


	//   ....[35]....
        /*0358*/ 	.word	0x00000840
        /*035c*/ 	.word	0x000000ff
        /*0360*/ 	.word	0x00000158
        /*0364*/ 	.short	0x0100
        /*0366*/ 	.byte	0x08
	.zero		1


	//   ....[36]....
        /*0368*/ 	.word	0x00000850
        /*036c*/ 	.word	0x000000ff
        /*0370*/ 	.word	0x00000090
        /*0374*/ 	.short	0x0100
        /*0376*/ 	.byte	0x08
	.zero		1


	//   ....[37]....
        /*0378*/ 	.word	0x00000860
        /*037c*/ 	.word	0x000000ff
        /*0380*/ 	.word	0x00000160
        /*0384*/ 	.short	0x0100
        /*0386*/ 	.byte	0x08
	.zero		1


	//   ....[38]....
        /*0388*/ 	.word	0x00000870
        /*038c*/ 	.word	0x000000ff
        /*0390*/ 	.word	0x00000098
        /*0394*/ 	.short	0x0100
        /*0396*/ 	.byte	0x08
	.zero		1


	//   ....[39]....
        /*0398*/ 	.word	0x00000880
        /*039c*/ 	.word	0x000000ff
        /*03a0*/ 	.word	0x00000168
        /*03a4*/ 	.short	0x0100
        /*03a6*/ 	.byte	0x08
	.zero		1


	//   ....[40]....
        /*03a8*/ 	.word	0x00000890
        /*03ac*/ 	.word	0x000000ff
        /*03b0*/ 	.word	0x000000a0
        /*03b4*/ 	.short	0x0100
        /*03b6*/ 	.byte	0x08
	.zero		1


	//   ....[41]....
        /*03b8*/ 	.word	0x000008a0
        /*03bc*/ 	.word	0x000000ff
        /*03c0*/ 	.word	0x00000170
        /*03c4*/ 	.short	0x0100
        /*03c6*/ 	.byte	0x08
	.zero		1


	//   ....[42]....
        /*03c8*/ 	.word	0x000008b0
        /*03cc*/ 	.word	0x000000ff
        /*03d0*/ 	.word	0x000000a8
        /*03d4*/ 	.short	0x0100
        /*03d6*/ 	.byte	0x08
	.zero		1


	//   ....[43]....
        /*03d8*/ 	.word	0x000008c0
        /*03dc*/ 	.word	0x000000ff
        /*03e0*/ 	.word	0x00000178
        /*03e4*/ 	.short	0x0100
        /*03e6*/ 	.byte	0x08
	.zero		1


	//   ....[44]....
        /*03e8*/ 	.word	0x000008d0
        /*03ec*/ 	.word	0x000000ff
        /*03f0*/ 	.word	0x000000b0
        /*03f4*/ 	.short	0x0100
        /*03f6*/ 	.byte	0x08
	.zero		1


	//   ....[45]....
        /*03f8*/ 	.word	0x000008e0
        /*03fc*/ 	.word	0x000000ff
        /*0400*/ 	.word	0x00000180
        /*0404*/ 	.short	0x0100
        /*0406*/ 	.byte	0x08
	.zero		1


	//   ....[46]....
        /*0408*/ 	.word	0x000008f0
        /*040c*/ 	.word	0x000000ff
        /*0410*/ 	.word	0x000000b8
        /*0414*/ 	.short	0x0100
        /*0416*/ 	.byte	0x08
	.zero		1


	//   ....[47]....
        /*0418*/ 	.word	0x00000900
        /*041c*/ 	.word	0x000000ff
        /*0420*/ 	.word	0x00000188
        /*0424*/ 	.short	0x0100
        /*0426*/ 	.byte	0x08
	.zero		1


	//   ....[48]....
        /*0428*/ 	.word	0x00000910
        /*042c*/ 	.word	0x000000ff
        /*0430*/ 	.word	0x000000c0
        /*0434*/ 	.short	0x0100
        /*0436*/ 	.byte	0x08
	.zero		1


	//   ....[49]....
        /*0438*/ 	.word	0x00000920
        /*043c*/ 	.word	0x000000ff
        /*0440*/ 	.word	0x00000190
        /*0444*/ 	.short	0x0100
        /*0446*/ 	.byte	0x08
	.zero		1


	//   ....[50]....
        /*0448*/ 	.word	0x00000930
        /*044c*/ 	.word	0x000000ff
        /*0450*/ 	.word	0x000000c8
        /*0454*/ 	.short	0x0100
        /*0456*/ 	.byte	0x08
	.zero		1


	//   ....[51]....
        /*0458*/ 	.word	0x00000940
        /*045c*/ 	.word	0x000000ff
        /*0460*/ 	.word	0x00000198
        /*0464*/ 	.short	0x0100
        /*0466*/ 	.byte	0x08
	.zero		1


	//   ....[52]....
        /*0468*/ 	.word	0x00000a70
        /*046c*/ 	.word	0x000000ff
        /*0470*/ 	.word	0x000001a0
        /*0474*/ 	.short	0x0100
        /*0476*/ 	.byte	0x09
	.zero		1


	//   ....[53]....
        /*0478*/ 	.word	0x00000a80
        /*047c*/ 	.word	0x000000ff
        /*0480*/ 	.word	0x000001c0
        /*0484*/ 	.short	0x0100
        /*0486*/ 	.byte	0x09
	.zero		1


	//   ....[54]....
        /*0488*/ 	.word	0x00000a90
        /*048c*/ 	.word	0x000000ff
        /*0490*/ 	.word	0x000001a8
        /*0494*/ 	.short	0x0100
        /*0496*/ 	.byte	0x09
	.zero		1


	//   ....[55]....
        /*0498*/ 	.word	0x00000aa0
        /*049c*/ 	.word	0x000000ff
        /*04a0*/ 	.word	0x000001c8
        /*04a4*/ 	.short	0x0100
        /*04a6*/ 	.byte	0x09
	.zero		1


	//   ....[56]....
        /*04a8*/ 	.word	0x00000ab0
        /*04ac*/ 	.word	0x000000ff
        /*04b0*/ 	.word	0x000001b0
        /*04b4*/ 	.short	0x0100
        /*04b6*/ 	.byte	0x09
	.zero		1


	//   ....[57]....
        /*04b8*/ 	.word	0x00000ac0
        /*04bc*/ 	.word	0x000000ff
        /*04c0*/ 	.word	0x000001d0
        /*04c4*/ 	.short	0x0100
        /*04c6*/ 	.byte	0x09
	.zero		1


	//   ....[58]....
        /*04c8*/ 	.word	0x00000ad0
        /*04cc*/ 	.word	0x000000ff
        /*04d0*/ 	.word	0x000001b8
        /*04d4*/ 	.short	0x0100
        /*04d6*/ 	.byte	0x09
	.zero		1


	//   ....[59]....
        /*04d8*/ 	.word	0x00000ae0
        /*04dc*/ 	.word	0x000000ff
        /*04e0*/ 	.word	0x000001d8
        /*04e4*/ 	.short	0x0100
        /*04e6*/ 	.byte	0x09
	.zero		1


	//   ....[60]....
        /*04e8*/ 	.word	0x00000bc0
        /*04ec*/ 	.word	0x000000ff
        /*04f0*/ 	.word	0x000001e0
        /*04f4*/ 	.short	0x0100
        /*04f6*/ 	.byte	0x08
	.zero		1


	//   ....[61]....
        /*04f8*/ 	.word	0x00000bd0
        /*04fc*/ 	.word	0x000000ff
        /*0500*/ 	.word	0x000001e8
        /*0504*/ 	.short	0x0100
        /*0506*/ 	.byte	0x08
	.zero		1


	//   ....[62]....
        /*0508*/ 	.word	0x00000d00
        /*050c*/ 	.word	0x000000ff
        /*0510*/ 	.word	0x000001f0
        /*0514*/ 	.short	0x0100
        /*0516*/ 	.byte	0x08
	.zero		1


	//   ....[63]....
        /*0518*/ 	.word	0x00000d10
        /*051c*/ 	.word	0x000000ff
        /*0520*/ 	.word	0x00000200
        /*0524*/ 	.short	0x0100
        /*0526*/ 	.byte	0x08
	.zero		1


	//   ....[64]....
        /*0528*/ 	.word	0x00000d20
        /*052c*/ 	.word	0x000000ff
        /*0530*/ 	.word	0x000001f8
        /*0534*/ 	.short	0x0100
        /*0536*/ 	.byte	0x08
	.zero		1


	//   ....[65]....
        /*0538*/ 	.word	0x00000d30
        /*053c*/ 	.word	0x000000ff
        /*0540*/ 	.word	0x00000208
        /*0544*/ 	.short	0x0100
        /*0546*/ 	.byte	0x08
	.zero		1


	//   ....[66]....
        /*0548*/ 	.word	0x00000e50
        /*054c*/ 	.word	0x000000ff
        /*0550*/ 	.word	0x00000210
        /*0554*/ 	.short	0x0100
        /*0556*/ 	.byte	0x09
	.zero		1


	//   ....[67]....
        /*0558*/ 	.word	0x00000e60
        /*055c*/ 	.word	0x000000ff
        /*0560*/ 	.word	0x00000230
        /*0564*/ 	.short	0x0100
        /*0566*/ 	.byte	0x09
	.zero		1


	//   ....[68]....
        /*0568*/ 	.word	0x00000e70
        /*056c*/ 	.word	0x000000ff
        /*0570*/ 	.word	0x00000218
        /*0574*/ 	.short	0x0100
        /*0576*/ 	.byte	0x09
	.zero		1


	//   ....[69]....
        /*0578*/ 	.word	0x00000e80
        /*057c*/ 	.word	0x000000ff
        /*0580*/ 	.word	0x00000238
        /*0584*/ 	.short	0x0100
        /*0586*/ 	.byte	0x09
	.zero		1


	//   ....[70]....
        /*0588*/ 	.word	0x00000e90
        /*058c*/ 	.word	0x000000ff
        /*0590*/ 	.word	0x00000220
        /*0594*/ 	.short	0x0100
        /*0596*/ 	.byte	0x09
	.zero		1


	//   ....[71]....
        /*0598*/ 	.word	0x00000ea0
        /*059c*/ 	.word	0x000000ff
        /*05a0*/ 	.word	0x00000240
        /*05a4*/ 	.short	0x0100
        /*05a6*/ 	.byte	0x09
	.zero		1


	//   ....[72]....
        /*05a8*/ 	.word	0x00000eb0
        /*05ac*/ 	.word	0x000000ff
        /*05b0*/ 	.word	0x00000228
        /*05b4*/ 	.short	0x0100
        /*05b6*/ 	.byte	0x09
	.zero		1


	//   ....[73]....
        /*05b8*/ 	.word	0x00000ec0
        /*05bc*/ 	.word	0x000000ff
        /*05c0*/ 	.word	0x00000248
        /*05c4*/ 	.short	0x0100
        /*05c6*/ 	.byte	0x09
	.zero		1


	//   ....[74]....
        /*05c8*/ 	.word	0x00000fb0
        /*05cc*/ 	.word	0x000000ff
        /*05d0*/ 	.word	0x00000250
        /*05d4*/ 	.short	0x0100
        /*05d6*/ 	.byte	0x08
	.zero		1


	//   ....[75]....
        /*05d8*/ 	.word	0x00000fc0
        /*05dc*/ 	.word	0x000000ff
        /*05e0*/ 	.word	0x00000260
        /*05e4*/ 	.short	0x0100
        /*05e6*/ 	.byte	0x08
	.zero		1


	//   ....[76]....
        /*05e8*/ 	.word	0x00000fd0
        /*05ec*/ 	.word	0x000000ff
        /*05f0*/ 	.word	0x00000258
        /*05f4*/ 	.short	0x0100
        /*05f6*/ 	.byte	0x08
	.zero		1


	//   ....[77]....
        /*05f8*/ 	.word	0x00000fe0
        /*05fc*/ 	.word	0x000000ff
        /*0600*/ 	.word	0x00000268
        /*0604*/ 	.short	0x0100
        /*0606*/ 	.byte	0x08
	.zero		1


	//   ....[78]....
        /*0608*/ 	.word	0x000010d0
        /*060c*/ 	.word	0x000000ff
        /*0610*/ 	.word	0x00000270
        /*0614*/ 	.short	0x0100
        /*0616*/ 	.byte	0x07
	.zero		1


	//   ....[79]....
        /*0618*/ 	.word	0x00001ae0
        /*061c*/ 	.word	0x00000003
        /*0620*/ 	.word	0x00000260
        /*0624*/ 	.short	0x010a
        /*0626*/ 	.byte	0xff
	.zero		1


	//   ....[80]....
        /*0628*/ 	.word	0x00001b10
        /*062c*/ 	.word	0x00000003
        /*0630*/ 	.word	0x00000250
        /*0634*/ 	.short	0x0101
        /*0636*/ 	.byte	0xff
	.zero		1


	//   ....[81]....
        /*0638*/ 	.word	0x00001c10
        /*063c*/ 	.word	0x000000ff
        /*0640*/ 	.word	0x000000d0
        /*0644*/ 	.short	0x010a
        /*0646*/ 	.byte	0x08
	.zero		1


	//   ....[82]....
        /*0648*/ 	.word	0x00001cd0
        /*064c*/ 	.word	0x000000ff
        /*0650*/ 	.word	0x000000d0
        /*0654*/ 	.short	0x010a
        /*0656*/ 	.byte	0x21
	.zero		1


	//   ....[83]....
        /*0658*/ 	.word	0x00001e90
        /*065c*/ 	.word	0x000000ff
        /*0660*/ 	.word	0x000000d0
        /*0664*/ 	.short	0x010a
        /*0666*/ 	.byte	0x08
	.zero		1


	//   ....[84]....
        /*0668*/ 	.word	0x00001f70
        /*066c*/ 	.word	0x000000ff
        /*0670*/ 	.word	0x000001e8
        /*0674*/ 	.short	0x0101
        /*0676*/ 	.byte	0x06
	.zero		1


	//   ....[85]....
        /*0678*/ 	.word	0x00001f90
        /*067c*/ 	.word	0x000000ff
        /*0680*/ 	.word	0x000000d0
        /*0684*/ 	.short	0x010a
        /*0686*/ 	.byte	0x08
	.zero		1


	//   ....[86]....
        /*0688*/ 	.word	0x00002010
        /*068c*/ 	.word	0x000000ff
        /*0690*/ 	.word	0x000000d0
        /*0694*/ 	.short	0x010a
        /*0696*/ 	.byte	0x11
	.zero		1


	//   ....[87]....
        /*0698*/ 	.word	0x000021a0
        /*069c*/ 	.word	0x000000ff
        /*06a0*/ 	.word	0x000000d0
        /*06a4*/ 	.short	0x010a
        /*06a6*/ 	.byte	0x08
	.zero		1


	//   ....[88]....
        /*06a8*/ 	.word	0x000022e0
        /*06ac*/ 	.word	0x00000002
        /*06b0*/ 	.word	0x000001f0
        /*06b4*/ 	.short	0x010a
        /*06b6*/ 	.byte	0xff
	.zero		1


	//   ....[89]....
        /*06b8*/ 	.word	0x000023a0
        /*06bc*/ 	.word	0x00000002
        /*06c0*/ 	.word	0x00000000
        /*06c4*/ 	.short	0x0101
        /*06c6*/ 	.byte	0xff
	.zero		1


	//   ....[90]....
        /*06c8*/ 	.word	0x00002900
        /*06cc*/ 	.word	0x000000ff
        /*06d0*/ 	.word	0x00000000
        /*06d4*/ 	.short	0x010a
        /*06d6*/ 	.byte	0x04
	.zero		1


	//   ....[91]....
        /*06d8*/ 	.word	0x00002990
        /*06dc*/ 	.word	0x000000ff
        /*06e0*/ 	.word	0x00000000
        /*06e4*/ 	.short	0x010a
        /*06e6*/ 	.byte	0x04
	.zero		1


	//   ....[92]....
        /*06e8*/ 	.word	0x00002a20
        /*06ec*/ 	.word	0x000000ff
        /*06f0*/ 	.word	0x00000000
        /*06f4*/ 	.short	0x010a
        /*06f6*/ 	.byte	0x04
	.zero		1


	//   ....[93]....
        /*06f8*/ 	.word	0x00002ab0
        /*06fc*/ 	.word	0x000000ff
        /*0700*/ 	.word	0x00000000
        /*0704*/ 	.short	0x010a
        /*0706*/ 	.byte	0x04
	.zero		1


	//   ....[94]....
        /*0708*/ 	.word	0x00002b40
        /*070c*/ 	.word	0x000000ff
        /*0710*/ 	.word	0x00000000
        /*0714*/ 	.short	0x010a
        /*0716*/ 	.byte	0x04
	.zero		1


	//   ....[95]....
        /*0718*/ 	.word	0x00002bd0
        /*071c*/ 	.word	0x000000ff
        /*0720*/ 	.word	0x00000000
        /*0724*/ 	.short	0x010a
        /*0726*/ 	.byte	0x04
	.zero		1


	//   ....[96]....
        /*0728*/ 	.word	0x00002c60
        /*072c*/ 	.word	0x000000ff
        /*0730*/ 	.word	0x00000000
        /*0734*/ 	.short	0x010a
        /*0736*/ 	.byte	0x04
	.zero		1


	//   ....[97]....
        /*0738*/ 	.word	0x00002cf0
        /*073c*/ 	.word	0x000000ff
        /*0740*/ 	.word	0x00000000
        /*0744*/ 	.short	0x010a
        /*0746*/ 	.byte	0x04
	.zero		1


	//   ....[98]....
        /*0748*/ 	.word	0x00002d80
        /*074c*/ 	.word	0x000000ff
        /*0750*/ 	.word	0x00000000
        /*0754*/ 	.short	0x010a
        /*0756*/ 	.byte	0x04
	.zero		1


	//   ....[99]....
        /*0758*/ 	.word	0x00002e10
        /*075c*/ 	.word	0x000000ff
        /*0760*/ 	.word	0x00000000
        /*0764*/ 	.short	0x010a
        /*0766*/ 	.byte	0x04
	.zero		1


	//   ....[100]....
        /*0768*/ 	.word	0x00002ea0
        /*076c*/ 	.word	0x000000ff
        /*0770*/ 	.word	0x00000000
        /*0774*/ 	.short	0x010a
        /*0776*/ 	.byte	0x04
	.zero		1


	//   ....[101]....
        /*0778*/ 	.word	0x00002f30
        /*077c*/ 	.word	0x000000ff
        /*0780*/ 	.word	0x00000000
        /*0784*/ 	.short	0x010a
        /*0786*/ 	.byte	0x04
	.zero		1


	//   ....[102]....
        /*0788*/ 	.word	0x00002fc0
        /*078c*/ 	.word	0x000000ff
        /*0790*/ 	.word	0x00000000
        /*0794*/ 	.short	0x010a
        /*0796*/ 	.byte	0x04
	.zero		1


	//   ....[103]....
        /*0798*/ 	.word	0x00003050
        /*079c*/ 	.word	0x000000ff
        /*07a0*/ 	.word	0x00000000
        /*07a4*/ 	.short	0x010a
        /*07a6*/ 	.byte	0x04
	.zero		1


	//   ....[104]....
        /*07a8*/ 	.word	0x000030e0
        /*07ac*/ 	.word	0x000000ff
        /*07b0*/ 	.word	0x00000000
        /*07b4*/ 	.short	0x010a
        /*07b6*/ 	.byte	0x04
	.zero		1


	//   ....[105]....
        /*07b8*/ 	.word	0x00003170
        /*07bc*/ 	.word	0x000000ff
        /*07c0*/ 	.word	0x00000000
        /*07c4*/ 	.short	0x010a
        /*07c6*/ 	.byte	0x04
	.zero		1


	//   ....[106]....
        /*07c8*/ 	.word	0x00003200
        /*07cc*/ 	.word	0x000000ff
        /*07d0*/ 	.word	0x00000000
        /*07d4*/ 	.short	0x010a
        /*07d6*/ 	.byte	0x04
	.zero		1


	//   ....[107]....
        /*07d8*/ 	.word	0x00003290
        /*07dc*/ 	.word	0x000000ff
        /*07e0*/ 	.word	0x00000000
        /*07e4*/ 	.short	0x010a
        /*07e6*/ 	.byte	0x04
	.zero		1


	//   ....[108]....
        /*07e8*/ 	.word	0x00003320
        /*07ec*/ 	.word	0x000000ff
        /*07f0*/ 	.word	0x00000000
        /*07f4*/ 	.short	0x010a
        /*07f6*/ 	.byte	0x04
	.zero		1


	//   ....[109]....
        /*07f8*/ 	.word	0x000033b0
        /*07fc*/ 	.word	0x000000ff
        /*0800*/ 	.word	0x00000000
        /*0804*/ 	.short	0x010a
        /*0806*/ 	.byte	0x04
	.zero		1


	//   ....[110]....
        /*0808*/ 	.word	0x00003440
        /*080c*/ 	.word	0x000000ff
        /*0810*/ 	.word	0x00000000
        /*0814*/ 	.short	0x010a
        /*0816*/ 	.byte	0x04
	.zero		1


	//   ....[111]....
        /*0818*/ 	.word	0x000034d0
        /*081c*/ 	.word	0x000000ff
        /*0820*/ 	.word	0x00000000
        /*0824*/ 	.short	0x010a
        /*0826*/ 	.byte	0x04
	.zero		1


	//   ....[112]....
        /*0828*/ 	.word	0x00003560
        /*082c*/ 	.word	0x000000ff
        /*0830*/ 	.word	0x00000000
        /*0834*/ 	.short	0x010a
        /*0836*/ 	.byte	0x04
	.zero		1


	//   ....[113]....
        /*0838*/ 	.word	0x000035f0
        /*083c*/ 	.word	0x000000ff
        /*0840*/ 	.word	0x00000000
        /*0844*/ 	.short	0x010a
        /*0846*/ 	.byte	0x04
	.zero		1


	//   ....[114]....
        /*0848*/ 	.word	0x00003680
        /*084c*/ 	.word	0x000000ff
        /*0850*/ 	.word	0x00000000
        /*0854*/ 	.short	0x010a
        /*0856*/ 	.byte	0x04
	.zero		1


	//   ....[115]....
        /*0858*/ 	.word	0x00003720
        /*085c*/ 	.word	0x00000000
        /*0860*/ 	.word	0x00000000
        /*0864*/ 	.short	0x010a
        /*0866*/ 	.byte	0xff
	.zero		1


	//   ....[116]....
        /*0868*/ 	.word	0x00003850
        /*086c*/ 	.word	0x00000000
        /*0870*/ 	.word	0x00000250
        /*0874*/ 	.short	0x010a
        /*0876*/ 	.byte	0xff
	.zero		1


	//   ....[117]....
        /*0878*/ 	.word	0x000038c0
        /*087c*/ 	.word	0x00000004
        /*0880*/ 	.word	0x00000000
        /*0884*/ 	.short	0x0101
        /*0886*/ 	.byte	0xff
	.zero		1


	//   ....[118]....
        /*0888*/ 	.word	0x000038e0
        /*088c*/ 	.word	0x000000ff
        /*0890*/ 	.word	0x00000200
        /*0894*/ 	.short	0x010a
        /*0896*/ 	.byte	0x05
	.zero		1


	//   ....[119]....
        /*0898*/ 	.word	0x00003a00
        /*089c*/ 	.word	0x00000000
        /*08a0*/ 	.word	0x000001f0
        /*08a4*/ 	.short	0x010a
        /*08a6*/ 	.byte	0xff
	.zero		1


	//   ....[120]....
        /*08a8*/ 	.word	0x00003b00
        /*08ac*/ 	.word	0x00000000
        /*08b0*/ 	.word	0x00000000
        /*08b4*/ 	.short	0x0101
        /*08b6*/ 	.byte	0xff
	.zero		1


	//   ....[121]....
        /*08b8*/ 	.word	0x00003b90
        /*08bc*/ 	.word	0x000000ff
        /*08c0*/ 	.word	0x00000200
        /*08c4*/ 	.short	0x0106
        /*08c6*/ 	.byte	0x05
	.zero		1


	//   ....[122]....
        /*08c8*/ 	.word	0x00003bb0
        /*08cc*/ 	.word	0x000000ff
        /*08d0*/ 	.word	0x00000200
        /*08d4*/ 	.short	0x010a
        /*08d6*/ 	.byte	0x05
	.zero		1


	//   ....[123]....
        /*08d8*/ 	.word	0x00003c40
        /*08dc*/ 	.word	0x000000ff
        /*08e0*/ 	.word	0x00000200
        /*08e4*/ 	.short	0x0106
        /*08e6*/ 	.byte	0x04
	.zero		1


	//   ....[124]....
        /*08e8*/ 	.word	0x00003c80
        /*08ec*/ 	.word	0x00000000
        /*08f0*/ 	.word	0x00000200
        /*08f4*/ 	.short	0x010a
        /*08f6*/ 	.byte	0xff
	.zero		1


	//   ....[125]....
        /*08f8*/ 	.word	0x00003ec0
        /*08fc*/ 	.word	0x000000ff
        /*0900*/ 	.word	0x00000008
        /*0904*/ 	.short	0x010a
        /*0906*/ 	.byte	0x06
	.zero		1


	//   ....[126]....
        /*0908*/ 	.word	0x00003ee0
        /*090c*/ 	.word	0x000000ff
        /*0910*/ 	.word	0x00000008
        /*0914*/ 	.short	0x010a
        /*0916*/ 	.byte	0x06
	.zero		1


	//   ....[127]....
        /*0918*/ 	.word	0x00004070
        /*091c*/ 	.word	0x000000ff
        /*0920*/ 	.word	0x00000008
        /*0924*/ 	.short	0x010a
        /*0926*/ 	.byte	0x06
	.zero		1


	//   ....[128]....
        /*0928*/ 	.word	0x00004090
        /*092c*/ 	.word	0x000000ff
        /*0930*/ 	.word	0x00000008
        /*0934*/ 	.short	0x010a
        /*0936*/ 	.byte	0x06
	.zero		1


	//   ....[129]....
        /*0938*/ 	.word	0x00004150
        /*093c*/ 	.word	0x000000ff
        /*0940*/ 	.word	0x00000000
        /*0944*/ 	.short	0x0101
        /*0946*/ 	.byte	0x07
	.zero		1


	//   ....[130]....
        /*0948*/ 	.word	0x00004450
        /*094c*/ 	.word	0x00000000
        /*0950*/ 	.word	0x000001f0
        /*0954*/ 	.short	0x010a
        /*0956*/ 	.byte	0xff
	.zero		1


	//   ....[131]....
        /*0958*/ 	.word	0x00004510
        /*095c*/ 	.word	0x00000000
        /*0960*/ 	.word	0x00000000
        /*0964*/ 	.short	0x0101
        /*0966*/ 	.byte	0xff
	.zero		1


	//   ....[132]....
        /*0968*/ 	.word	0x000045d0
        /*096c*/ 	.word	0x000000ff
        /*0970*/ 	.word	0x00000000
        /*0974*/ 	.short	0x010a
        /*0976*/ 	.byte	0x06
	.zero		1


	//   ....[133]....
        /*0978*/ 	.word	0x000045e0
        /*097c*/ 	.word	0x000000ff
        /*0980*/ 	.word	0x00000230
        /*0984*/ 	.short	0x010a
        /*0986*/ 	.byte	0x0a
	.zero		1


	//   ....[134]....
        /*0988*/ 	.word	0x00004690
        /*098c*/ 	.word	0x000000ff
        /*0990*/ 	.word	0x00000000
        /*0994*/ 	.short	0x010a
        /*0996*/ 	.byte	0x09
	.zero		1


	//   ....[135]....
        /*0998*/ 	.word	0x000047d0
        /*099c*/ 	.word	0x000000ff
        /*09a0*/ 	.word	0x00000000
        /*09a4*/ 	.short	0x010a
        /*09a6*/ 	.byte	0x06
	.zero		1


	//   ....[136]....
        /*09a8*/ 	.word	0x00004a20
        /*09ac*/ 	.word	0x000000ff
        /*09b0*/ 	.word	0x00000000
        /*09b4*/ 	.short	0x010a
        /*09b6*/ 	.byte	0x07
	.zero		1


	//   ....[137]....
        /*09b8*/ 	.word	0x00004ab0
        /*09bc*/ 	.word	0x000000ff
        /*09c0*/ 	.word	0x00000000
        /*09c4*/ 	.short	0x010a
        /*09c6*/ 	.byte	0x07
	.zero		1


	//   ....[138]....
        /*09c8*/ 	.word	0x00004b40
        /*09cc*/ 	.word	0x000000ff
        /*09d0*/ 	.word	0x00000000
        /*09d4*/ 	.short	0x010a
        /*09d6*/ 	.byte	0x07
	.zero		1


	//   ....[139]....
        /*09d8*/ 	.word	0x00004be0
        /*09dc*/ 	.word	0x00000000
        /*09e0*/ 	.word	0x00000000
        /*09e4*/ 	.short	0x010a
        /*09e6*/ 	.byte	0xff
	.zero		1


	//   ....[140]....
        /*09e8*/ 	.word	0x00004c20
        /*09ec*/ 	.word	0x00000000
        /*09f0*/ 	.word	0x00000000
        /*09f4*/ 	.short	0x010a
        /*09f6*/ 	.byte	0xff
	.zero		1


	//   ....[141]....
        /*09f8*/ 	.word	0x00004c90
        /*09fc*/ 	.word	0x000000ff
        /*0a00*/ 	.word	0x00000000
        /*0a04*/ 	.short	0x0101
        /*0a06*/ 	.byte	0x05
	.zero		1


	//   ....[142]....
        /*0a08*/ 	.word	0x00004cd0
        /*0a0c*/ 	.word	0x000000ff
        /*0a10*/ 	.word	0x00000270
        /*0a14*/ 	.short	0x010a
        /*0a16*/ 	.byte	0x08
	.zero		1


	//   ....[143]....
        /*0a18*/ 	.word	0x00004d20
        /*0a1c*/ 	.word	0x000000ff
        /*0a20*/ 	.word	0x00000000
        /*0a24*/ 	.short	0x0101
        /*0a26*/ 	.byte	0x05
	.zero		1


	//   ....[144]....
        /*0a28*/ 	.word	0x00005170
        /*0a2c*/ 	.word	0x00000000
        /*0a30*/ 	.word	0x000001f0
        /*0a34*/ 	.short	0x010a
        /*0a36*/ 	.byte	0xff
	.zero		1


	//   ....[145]....
        /*0a38*/ 	.word	0x00005230
        /*0a3c*/ 	.word	0x00000000
        /*0a40*/ 	.word	0x00000000
        /*0a44*/ 	.short	0x0101
        /*0a46*/ 	.byte	0xff
	.zero		1


	//   ....[146]....
        /*0a48*/ 	.word	0x00005550
        /*0a4c*/ 	.word	0x000000ff
        /*0a50*/ 	.word	0x000001e8
        /*0a54*/ 	.short	0x010a
        /*0a56*/ 	.byte	0x07
	.zero		1


	//   ....[147]....
        /*0a58*/ 	.word	0x00005740
        /*0a5c*/ 	.word	0x000000ff
        /*0a60*/ 	.word	0x000001c0
        /*0a64*/ 	.short	0x010a
        /*0a66*/ 	.byte	0x07
	.zero		1


	//   ....[148]....
        /*0a68*/ 	.word	0x00005930
        /*0a6c*/ 	.word	0x000000ff
        /*0a70*/ 	.word	0x000001a0
        /*0a74*/ 	.short	0x010b
        /*0a76*/ 	.byte	0x07
	.zero		1


	//   ....[149]....
        /*0a78*/ 	.word	0x00005940
        /*0a7c*/ 	.word	0x000000ff
        /*0a80*/ 	.word	0x00000000
        /*0a84*/ 	.short	0x0101
        /*0a86*/ 	.byte	0x0e
	.zero		1


	//   ....[150]....
        /*0a88*/ 	.word	0x00005960
        /*0a8c*/ 	.word	0x000000ff
        /*0a90*/ 	.word	0x000001c8
        /*0a94*/ 	.short	0x010a
        /*0a96*/ 	.byte	0x07
	.zero		1


	//   ....[151]....
        /*0a98*/ 	.word	0x00005b10
        /*0a9c*/ 	.word	0x000000ff
        /*0aa0*/ 	.word	0x000001a8
        /*0aa4*/ 	.short	0x010b
        /*0aa6*/ 	.byte	0x07
	.zero		1


	//   ....[152]....
        /*0aa8*/ 	.word	0x00005b20
        /*0aac*/ 	.word	0x000000ff
        /*0ab0*/ 	.word	0x00000000
        /*0ab4*/ 	.short	0x0101
        /*0ab6*/ 	.byte	0x0e
	.zero		1


	//   ....[153]....
        /*0ab8*/ 	.word	0x00005b30
        /*0abc*/ 	.word	0x000000ff
        /*0ac0*/ 	.word	0x000001d0
        /*0ac4*/ 	.short	0x010a
        /*0ac6*/ 	.byte	0x07
	.zero		1


	//   ....[154]....
        /*0ac8*/ 	.word	0x00005d60
        /*0acc*/ 	.word	0x000000ff
        /*0ad0*/ 	.word	0x000001b0
        /*0ad4*/ 	.short	0x010b
        /*0ad6*/ 	.byte	0x07
	.zero		1


	//   ....[155]....
        /*0ad8*/ 	.word	0x00005dd0
        /*0adc*/ 	.word	0x000000ff
        /*0ae0*/ 	.word	0x00000000
        /*0ae4*/ 	.short	0x0101
        /*0ae6*/ 	.byte	0x0e
	.zero		1


	//   ....[156]....
        /*0ae8*/ 	.word	0x00005e10
        /*0aec*/ 	.word	0x000000ff
        /*0af0*/ 	.word	0x000001d8
        /*0af4*/ 	.short	0x010a
        /*0af6*/ 	.byte	0x07
	.zero		1


	//   ....[157]....
        /*0af8*/ 	.word	0x00006040
        /*0afc*/ 	.word	0x000000ff
        /*0b00*/ 	.word	0x000001b8
        /*0b04*/ 	.short	0x010b
        /*0b06*/ 	.byte	0x07
	.zero		1


	//   ....[158]....
        /*0b08*/ 	.word	0x00006060
        /*0b0c*/ 	.word	0x000000ff
        /*0b10*/ 	.word	0x00000000
        /*0b14*/ 	.short	0x0101
        /*0b16*/ 	.byte	0x0d
	.zero		1


	//   ....[159]....
        /*0b18*/ 	.word	0x00006090
        /*0b1c*/ 	.word	0x000000ff
        /*0b20*/ 	.word	0x000001c0
        /*0b24*/ 	.short	0x010a
        /*0b26*/ 	.byte	0x07
	.zero		1


	//   ....[160]....
        /*0b28*/ 	.word	0x000060b0
        /*0b2c*/ 	.word	0x000000ff
        /*0b30*/ 	.word	0x000001c8
        /*0b34*/ 	.short	0x010a
        /*0b36*/ 	.byte	0x07
	.zero		1


	//   ....[161]....
        /*0b38*/ 	.word	0x000060d0
        /*0b3c*/ 	.word	0x000000ff
        /*0b40*/ 	.word	0x000001d0
        /*0b44*/ 	.short	0x010a
        /*0b46*/ 	.byte	0x07
	.zero		1


	//   ....[162]....
        /*0b48*/ 	.word	0x00006110
        /*0b4c*/ 	.word	0x00000000
        /*0b50*/ 	.word	0x000001d8
        /*0b54*/ 	.short	0x010a
        /*0b56*/ 	.byte	0xff
	.zero		1


	//   ....[163]....
        /*0b58*/ 	.word	0x00006460
        /*0b5c*/ 	.word	0x00000000
        /*0b60*/ 	.word	0x000001f0
        /*0b64*/ 	.short	0x010a
        /*0b66*/ 	.byte	0xff
	.zero		1


	//   ....[164]....
        /*0b68*/ 	.word	0x00006570
        /*0b6c*/ 	.word	0x00000000
        /*0b70*/ 	.word	0x00000000
        /*0b74*/ 	.short	0x0101
        /*0b76*/ 	.byte	0xff
	.zero		1


	//   ....[165]....
        /*0b78*/ 	.word	0x00006f90
        /*0b7c*/ 	.word	0x000000ff
        /*0b80*/ 	.word	0x000001a0
        /*0b84*/ 	.short	0x010a
        /*0b86*/ 	.byte	0x30
	.zero		1


	//   ....[166]....
        /*0b88*/ 	.word	0x00006fd0
        /*0b8c*/ 	.word	0x0000004a
        /*0b90*/ 	.word	0x00000210
        /*0b94*/ 	.short	0x010a
        /*0b96*/ 	.byte	0xff
	.zero		1


	//   ....[167]....
        /*0b98*/ 	.word	0x000070e0
        /*0b9c*/ 	.word	0x000000ff
        /*0ba0*/ 	.word	0x000001a0
        /*0ba4*/ 	.short	0x010a
        /*0ba6*/ 	.byte	0x30
	.zero		1


	//   ....[168]....
        /*0ba8*/ 	.word	0x000071b0
        /*0bac*/ 	.word	0x0000004a
        /*0bb0*/ 	.word	0x00000210
        /*0bb4*/ 	.short	0x010a
        /*0bb6*/ 	.byte	0xff
	.zero		1


	//   ....[169]....
        /*0bb8*/ 	.word	0x00007960
        /*0bbc*/ 	.word	0x00000000
        /*0bc0*/ 	.word	0x00000000
        /*0bc4*/ 	.short	0x0101
        /*0bc6*/ 	.byte	0xff
	.zero		1


	//   ....[170]....
        /*0bc8*/ 	.word	0x00007970
        /*0bcc*/ 	.word	0x00000003
        /*0bd0*/ 	.word	0x000001a0
        /*0bd4*/ 	.short	0x010a
        /*0bd6*/ 	.byte	0xff
	.zero		1


	//   ....[171]....
        /*0bd8*/ 	.word	0x00007a30
        /*0bdc*/ 	.word	0x00000003
        /*0be0*/ 	.word	0x000001a0
        /*0be4*/ 	.short	0x010a
        /*0be6*/ 	.byte	0xff
	.zero		1


	//   ....[172]....
        /*0be8*/ 	.word	0x00008220
        /*0bec*/ 	.word	0x00000052
        /*0bf0*/ 	.word	0x00000000
        /*0bf4*/ 	.short	0x0101
        /*0bf6*/ 	.byte	0xff
	.zero		1


	//   ....[173]....
        /*0bf8*/ 	.word	0x00008240
        /*0bfc*/ 	.word	0x00000053
        /*0c00*/ 	.word	0x000001a0
        /*0c04*/ 	.short	0x010a
        /*0c06*/ 	.byte	0xff
	.zero		1


	//   ....[174]....
        /*0c08*/ 	.word	0x000082f0
        /*0c0c*/ 	.word	0x00000053
        /*0c10*/ 	.word	0x000001a0
        /*0c14*/ 	.short	0x010a
        /*0c16*/ 	.byte	0xff
	.zero		1


	//   ....[175]....
        /*0c18*/ 	.word	0x00008ae0
        /*0c1c*/ 	.word	0x00000052
        /*0c20*/ 	.word	0x00000000
        /*0c24*/ 	.short	0x0101
        /*0c26*/ 	.byte	0xff
	.zero		1


	//   ....[176]....
        /*0c28*/ 	.word	0x00008b00
        /*0c2c*/ 	.word	0x00000058
        /*0c30*/ 	.word	0x000001a0
        /*0c34*/ 	.short	0x010a
        /*0c36*/ 	.byte	0xff
	.zero		1


	//   ....[177]....
        /*0c38*/ 	.word	0x00008bb0
        /*0c3c*/ 	.word	0x00000058
        /*0c40*/ 	.word	0x000001a0
        /*0c44*/ 	.short	0x010a
        /*0c46*/ 	.byte	0xff
	.zero		1


	//   ....[178]....
        /*0c48*/ 	.word	0x00008ec0
        /*0c4c*/ 	.word	0x0000004a
        /*0c50*/ 	.word	0x00000000
        /*0c54*/ 	.short	0x0101
        /*0c56*/ 	.byte	0xff
	.zero		1


	//   ....[179]....
        /*0c58*/ 	.word	0x000093f0
        /*0c5c*/ 	.word	0x00000002
        /*0c60*/ 	.word	0x00000000
        /*0c64*/ 	.short	0x0101
        /*0c66*/ 	.byte	0xff
	.zero		1


	//   ....[180]....
        /*0c68*/ 	.word	0x00009660
        /*0c6c*/ 	.word	0x000000ff
        /*0c70*/ 	.word	0x00000000
        /*0c74*/ 	.short	0x0101
        /*0c76*/ 	.byte	0x04
	.zero		1


	//   ....[181]....
        /*0c78*/ 	.word	0x00009680
        /*0c7c*/ 	.word	0x00000003
        /*0c80*/ 	.word	0x00000260
        /*0c84*/ 	.short	0x010a
        /*0c86*/ 	.byte	0xff
	.zero		1


	//   ....[182]....
        /*0c88*/ 	.word	0x000096e0
        /*0c8c*/ 	.word	0x00000002
        /*0c90*/ 	.word	0x000000d0
        /*0c94*/ 	.short	0x010a
        /*0c96*/ 	.byte	0xff
	.zero		1


	//   ....[183]....
        /*0c98*/ 	.word	0x00009740
        /*0c9c*/ 	.word	0x00000002
        /*0ca0*/ 	.word	0x000000d0
        /*0ca4*/ 	.short	0x010a
        /*0ca6*/ 	.byte	0xff
	.zero		1


	//   ....[184]....
        /*0ca8*/ 	.word	0x00009790
        /*0cac*/ 	.word	0x00000002
        /*0cb0*/ 	.word	0x000001f0
        /*0cb4*/ 	.short	0x010a
        /*0cb6*/ 	.byte	0xff
	.zero		1


	//   ....[185]....
        /*0cb8*/ 	.word	0x000097f0
        /*0cbc*/ 	.word	0x00000000
        /*0cc0*/ 	.word	0x00000000
        /*0cc4*/ 	.short	0x010a
        /*0cc6*/ 	.byte	0xff
	.zero		1


	//   ....[186]....
        /*0cc8*/ 	.word	0x00009850
        /*0ccc*/ 	.word	0x00000000
        /*0cd0*/ 	.word	0x00000000
        /*0cd4*/ 	.short	0x010a
        /*0cd6*/ 	.byte	0xff
	.zero		1


	//   ....[187]....
        /*0cd8*/ 	.word	0x000098b0
        /*0cdc*/ 	.word	0x00000000
        /*0ce0*/ 	.word	0x00000000
        /*0ce4*/ 	.short	0x010a
        /*0ce6*/ 	.byte	0xff
	.zero		1


	//   ....[188]....
        /*0ce8*/ 	.word	0x00009910
        /*0cec*/ 	.word	0x00000000
        /*0cf0*/ 	.word	0x00000000
        /*0cf4*/ 	.short	0x010a
        /*0cf6*/ 	.byte	0xff
	.zero		1


	//   ....[189]....
        /*0cf8*/ 	.word	0x00009970
        /*0cfc*/ 	.word	0x00000000
        /*0d00*/ 	.word	0x00000000
        /*0d04*/ 	.short	0x010a
        /*0d06*/ 	.byte	0xff
	.zero		1


	//   ....[190]....
        /*0d08*/ 	.word	0x000099d0
        /*0d0c*/ 	.word	0x00000000
        /*0d10*/ 	.word	0x00000000
        /*0d14*/ 	.short	0x010a
        /*0d16*/ 	.byte	0xff
	.zero		1


	//   ....[191]....
        /*0d18*/ 	.word	0x00009a30
        /*0d1c*/ 	.word	0x00000000
        /*0d20*/ 	.word	0x00000000
        /*0d24*/ 	.short	0x010a
        /*0d26*/ 	.byte	0xff
	.zero		1


	//   ....[192]....
        /*0d28*/ 	.word	0x00009a90
        /*0d2c*/ 	.word	0x00000000
        /*0d30*/ 	.word	0x00000000
        /*0d34*/ 	.short	0x010a
        /*0d36*/ 	.byte	0xff
	.zero		1


	//   ....[193]....
        /*0d38*/ 	.word	0x00009af0
        /*0d3c*/ 	.word	0x00000000
        /*0d40*/ 	.word	0x00000000
        /*0d44*/ 	.short	0x010a
        /*0d46*/ 	.byte	0xff
	.zero		1


	//   ....[194]....
        /*0d48*/ 	.word	0x00009b50
        /*0d4c*/ 	.word	0x00000000
        /*0d50*/ 	.word	0x00000000
        /*0d54*/ 	.short	0x010a
        /*0d56*/ 	.byte	0xff
	.zero		1


	//   ....[195]....
        /*0d58*/ 	.word	0x00009bb0
        /*0d5c*/ 	.word	0x00000000
        /*0d60*/ 	.word	0x00000000
        /*0d64*/ 	.short	0x010a
        /*0d66*/ 	.byte	0xff
	.zero		1


	//   ....[196]....
        /*0d68*/ 	.word	0x00009c10
        /*0d6c*/ 	.word	0x00000000
        /*0d70*/ 	.word	0x00000000
        /*0d74*/ 	.short	0x010a
        /*0d76*/ 	.byte	0xff
	.zero		1


	//   ....[197]....
        /*0d78*/ 	.word	0x00009c70
        /*0d7c*/ 	.word	0x00000000
        /*0d80*/ 	.word	0x00000000
        /*0d84*/ 	.short	0x010a
        /*0d86*/ 	.byte	0xff
	.zero		1


	//   ....[198]....
        /*0d88*/ 	.word	0x00009cd0
        /*0d8c*/ 	.word	0x00000000
        /*0d90*/ 	.word	0x00000000
        /*0d94*/ 	.short	0x010a
        /*0d96*/ 	.byte	0xff
	.zero		1


	//   ....[199]....
        /*0d98*/ 	.word	0x00009d30
        /*0d9c*/ 	.word	0x00000000
        /*0da0*/ 	.word	0x00000000
        /*0da4*/ 	.short	0x010a
        /*0da6*/ 	.byte	0xff
	.zero		1


	//   ....[200]....
        /*0da8*/ 	.word	0x00009d90
        /*0dac*/ 	.word	0x00000000
        /*0db0*/ 	.word	0x00000000
        /*0db4*/ 	.short	0x010a
        /*0db6*/ 	.byte	0xff
	.zero		1


	//   ....[201]....
        /*0db8*/ 	.word	0x00009df0
        /*0dbc*/ 	.word	0x00000000
        /*0dc0*/ 	.word	0x00000000
        /*0dc4*/ 	.short	0x010a
        /*0dc6*/ 	.byte	0xff
	.zero		1


	//   ....[202]....
        /*0dc8*/ 	.word	0x00009e50
        /*0dcc*/ 	.word	0x00000000
        /*0dd0*/ 	.word	0x00000000
        /*0dd4*/ 	.short	0x010a
        /*0dd6*/ 	.byte	0xff
	.zero		1


	//   ....[203]....
        /*0dd8*/ 	.word	0x00009eb0
        /*0ddc*/ 	.word	0x00000000
        /*0de0*/ 	.word	0x00000000
        /*0de4*/ 	.short	0x010a
        /*0de6*/ 	.byte	0xff
	.zero		1


	//   ....[204]....
        /*0de8*/ 	.word	0x00009f10
        /*0dec*/ 	.word	0x00000000
        /*0df0*/ 	.word	0x00000000
        /*0df4*/ 	.short	0x010a
        /*0df6*/ 	.byte	0xff
	.zero		1


	//   ....[205]....
        /*0df8*/ 	.word	0x00009f70
        /*0dfc*/ 	.word	0x00000000
        /*0e00*/ 	.word	0x00000000
        /*0e04*/ 	.short	0x010a
        /*0e06*/ 	.byte	0xff
	.zero		1


	//   ....[206]....
        /*0e08*/ 	.word	0x00009fd0
        /*0e0c*/ 	.word	0x00000000
        /*0e10*/ 	.word	0x00000000
        /*0e14*/ 	.short	0x010a
        /*0e16*/ 	.byte	0xff
	.zero		1


	//   ....[207]....
        /*0e18*/ 	.word	0x0000a030
        /*0e1c*/ 	.word	0x00000000
        /*0e20*/ 	.word	0x00000000
        /*0e24*/ 	.short	0x010a
        /*0e26*/ 	.byte	0xff
	.zero		1


	//   ....[208]....
        /*0e28*/ 	.word	0x0000a090
        /*0e2c*/ 	.word	0x00000000
        /*0e30*/ 	.word	0x00000000
        /*0e34*/ 	.short	0x010a
        /*0e36*/ 	.byte	0xff
	.zero		1


	//   ....[209]....
        /*0e38*/ 	.word	0x0000a0f0
        /*0e3c*/ 	.word	0x00000000
        /*0e40*/ 	.word	0x00000000
        /*0e44*/ 	.short	0x010a
        /*0e46*/ 	.byte	0xff
	.zero		1


	//   ....[210]....
        /*0e48*/ 	.word	0x0000a140
        /*0e4c*/ 	.word	0x00000000
        /*0e50*/ 	.word	0x00000250
        /*0e54*/ 	.short	0x010a
        /*0e56*/ 	.byte	0xff
	.zero		1


	//   ....[211]....
        /*0e58*/ 	.word	0x0000a1a0
        /*0e5c*/ 	.word	0x00000000
        /*0e60*/ 	.word	0x00000200
        /*0e64*/ 	.short	0x010a
        /*0e66*/ 	.byte	0xff
	.zero		1


	//   ....[212]....
        /*0e68*/ 	.word	0x0000a1f0
        /*0e6c*/ 	.word	0x00000000
        /*0e70*/ 	.word	0x000001f0
        /*0e74*/ 	.short	0x010a
        /*0e76*/ 	.byte	0xff
	.zero		1


	//   ....[213]....
        /*0e78*/ 	.word	0x0000a250
        /*0e7c*/ 	.word	0x00000000
        /*0e80*/ 	.word	0x00000200
        /*0e84*/ 	.short	0x010a
        /*0e86*/ 	.byte	0xff
	.zero		1


	//   ....[214]....
        /*0e88*/ 	.word	0x0000a2b0
        /*0e8c*/ 	.word	0x00000004
        /*0e90*/ 	.word	0x00000008
        /*0e94*/ 	.short	0x010a
        /*0e96*/ 	.byte	0xff
	.zero		1


	//   ....[215]....
        /*0e98*/ 	.word	0x0000a390
        /*0e9c*/ 	.word	0x00000002
        /*0ea0*/ 	.word	0x00000008
        /*0ea4*/ 	.short	0x010a
        /*0ea6*/ 	.byte	0xff
	.zero		1


	//   ....[216]....
        /*0ea8*/ 	.word	0x0000a3e0
        /*0eac*/ 	.word	0x00000000
        /*0eb0*/ 	.word	0x000001f0
        /*0eb4*/ 	.short	0x010a
        /*0eb6*/ 	.byte	0xff
	.zero		1


	//   ....[217]....
        /*0eb8*/ 	.word	0x0000a440
        /*0ebc*/ 	.word	0x00000000
        /*0ec0*/ 	.word	0x00000230
        /*0ec4*/ 	.short	0x010a
        /*0ec6*/ 	.byte	0xff
	.zero		1


	//   ....[218]....
        /*0ec8*/ 	.word	0x0000a4a0
        /*0ecc*/ 	.word	0x00000000
        /*0ed0*/ 	.word	0x00000000
        /*0ed4*/ 	.short	0x010a
        /*0ed6*/ 	.byte	0xff
	.zero		1


	//   ....[219]....
        /*0ed8*/ 	.word	0x0000a500
        /*0edc*/ 	.word	0x00000000
        /*0ee0*/ 	.word	0x00000000
        /*0ee4*/ 	.short	0x010a
        /*0ee6*/ 	.byte	0xff
	.zero		1


	//   ....[220]....
        /*0ee8*/ 	.word	0x0000a560
        /*0eec*/ 	.word	0x00000000
        /*0ef0*/ 	.word	0x00000000
        /*0ef4*/ 	.short	0x010a
        /*0ef6*/ 	.byte	0xff
	.zero		1


	//   ....[221]....
        /*0ef8*/ 	.word	0x0000a5c0
        /*0efc*/ 	.word	0x00000000
        /*0f00*/ 	.word	0x00000000
        /*0f04*/ 	.short	0x010a
        /*0f06*/ 	.byte	0xff
	.zero		1


	//   ....[222]....
        /*0f08*/ 	.word	0x0000a620
        /*0f0c*/ 	.word	0x00000000
        /*0f10*/ 	.word	0x00000270
        /*0f14*/ 	.short	0x010a
        /*0f16*/ 	.byte	0xff
	.zero		1


	//   ....[223]....
        /*0f18*/ 	.word	0x0000a670
        /*0f1c*/ 	.word	0x00000000
        /*0f20*/ 	.word	0x000001f0
        /*0f24*/ 	.short	0x010a
        /*0f26*/ 	.byte	0xff
	.zero		1


	//   ....[224]....
        /*0f28*/ 	.word	0x0000a6d0
        /*0f2c*/ 	.word	0x00000000
        /*0f30*/ 	.word	0x000001e8
        /*0f34*/ 	.short	0x010a
        /*0f36*/ 	.byte	0xff
	.zero		1


	//   ....[225]....
        /*0f38*/ 	.word	0x0000a730
        /*0f3c*/ 	.word	0x00000003
        /*0f40*/ 	.word	0x000001c0
        /*0f44*/ 	.short	0x010a
        /*0f46*/ 	.byte	0xff
	.zero		1


	//   ....[226]....
        /*0f48*/ 	.word	0x0000a790
        /*0f4c*/ 	.word	0x00000003
        /*0f50*/ 	.word	0x000001c8
        /*0f54*/ 	.short	0x010a
        /*0f56*/ 	.byte	0xff
	.zero		1


	//   ....[227]....
        /*0f58*/ 	.word	0x0000a7f0
        /*0f5c*/ 	.word	0x00000003
        /*0f60*/ 	.word	0x000001d0
        /*0f64*/ 	.short	0x010a
        /*0f66*/ 	.byte	0xff
	.zero		1


	//   ....[228]....
        /*0f68*/ 	.word	0x0000a850
        /*0f6c*/ 	.word	0x00000003
        /*0f70*/ 	.word	0x000001d8
        /*0f74*/ 	.short	0x010a
        /*0f76*/ 	.byte	0xff
	.zero		1


	//   ....[229]....
        /*0f78*/ 	.word	0x0000a8b0
        /*0f7c*/ 	.word	0x00000000
        /*0f80*/ 	.word	0x000001c0
        /*0f84*/ 	.short	0x010a
        /*0f86*/ 	.byte	0xff
	.zero		1


	//   ....[230]....
        /*0f88*/ 	.word	0x0000a910
        /*0f8c*/ 	.word	0x00000000
        /*0f90*/ 	.word	0x000001c8
        /*0f94*/ 	.short	0x010a
        /*0f96*/ 	.byte	0xff
	.zero		1


	//   ....[231]....
        /*0f98*/ 	.word	0x0000a970
        /*0f9c*/ 	.word	0x00000000
        /*0fa0*/ 	.word	0x000001d0
        /*0fa4*/ 	.short	0x010a
        /*0fa6*/ 	.byte	0xff
	.zero		1


	//   ....[232]....
        /*0fa8*/ 	.word	0x0000a9c0
        /*0fac*/ 	.word	0x00000000
        /*0fb0*/ 	.word	0x000001f0
        /*0fb4*/ 	.short	0x010a
        /*0fb6*/ 	.byte	0xff
	.zero		1


	//   ....[233]....
        /*0fb8*/ 	.word	0x0000aa20
        /*0fbc*/ 	.word	0x00000000
        /*0fc0*/ 	.word	0x000001a0
        /*0fc4*/ 	.short	0x010a
        /*0fc6*/ 	.byte	0xff
	.zero		1


	//   ....[234]....
        /*0fc8*/ 	.word	0x0000aa70
        /*0fcc*/ 	.word	0x0000004a
        /*0fd0*/ 	.word	0x00000210
        /*0fd4*/ 	.short	0x010a
        /*0fd6*/ 	.byte	0xff
	.zero		1


	//   ....[235]....
        /*0fd8*/ 	.word	0x0000aac0
        /*0fdc*/ 	.word	0x00000003
        /*0fe0*/ 	.word	0x000001a0
        /*0fe4*/ 	.short	0x010a
        /*0fe6*/ 	.byte	0xff
	.zero		1


	//   ....[236]....
        /*0fe8*/ 	.word	0x0000ab10
        /*0fec*/ 	.word	0x00000053
        /*0ff0*/ 	.word	0x000001a0
        /*0ff4*/ 	.short	0x010a
        /*0ff6*/ 	.byte	0xff
	.zero		1


	//   ....[237]....
        /*0ff8*/ 	.word	0x0000ab60
        /*0ffc*/ 	.word	0x00000058
        /*1000*/ 	.word	0x000001a0
        /*1004*/ 	.short	0x010a
        /*1006*/ 	.byte	0xff
	.zero		1


	//----- nvinfo : EIATTR_NUM_MBARRIERS
	.align		4
.L_47:
        /*1008*/ 	.byte	0x03, 0x38
        /*100a*/ 	.short	0x004f


	//----- nvinfo : EIATTR_EXIT_INSTR_OFFSETS
	.align		4
        /*100c*/ 	.byte	0x04, 0x1c
        /*100e*/ 	.short	(.L_49 - .L_48)


	//   ....[0]....
.L_48:
        /*1010*/ 	.word	0x00003750


	//   ....[1]....
        /*1014*/ 	.word	0x00003c50


	//   ....[2]....
        /*1018*/ 	.word	0x00003cb0


	//   ....[3]....
        /*101c*/ 	.word	0x00004f50


	//   ....[4]....
        /*1020*/ 	.word	0x00006140


	//   ....[5]....
        /*1024*/ 	.word	0x00006180


	//   ....[6]....
        /*1028*/ 	.word	0x00009550


	//   ....[7]....
        /*102c*/ 	.word	0x000095d0


	//   ....[8]....
        /*1030*/ 	.word	0x00009600


	//   ....[9]....
        /*1034*/ 	.word	0x00009670


	//----- nvinfo : EIATTR_MAX_THREADS
	.align		4
.L_49:
        /*1038*/ 	.byte	0x04, 0x05
        /*103a*/ 	.short	(.L_51 - .L_50)
.L_50:
        /*103c*/ 	.word	0x00000100
        /*1040*/ 	.word	0x00000001
        /*1044*/ 	.word	0x00000001


	//----- nvinfo : EIATTR_CRS_STACK_SIZE
	.align		4
.L_51:
        /*1048*/ 	.byte	0x04, 0x1e
        /*104a*/ 	.short	(.L_53 - .L_52)
.L_52:
        /*104c*/ 	.word	0x00000000


	//----- nvinfo : EIATTR_CBANK_PARAM_SIZE
	.align		4
.L_53:
        /*1050*/ 	.byte	0x03, 0x19
        /*1052*/ 	.short	0x0800


	//----- nvinfo : EIATTR_PARAM_CBANK
	.align		4
        /*1054*/ 	.byte	0x04, 0x0a
        /*1056*/ 	.short	(.L_55 - .L_54)
	.align		4
.L_54:
        /*1058*/ 	.word	index@(.nv.constant0._ZN7cutlass13device_kernelINS_4gemm6kernel13GemmUniversalIN4cute5tupleIJiiiiEEENS1_10collective13CollectiveMmaINS1_35MainloopSm100TmaUmmaWarpSpecializedILi26ELi2ELi4ENS5_IJNS4_1CILi2EEENSA_ILi1EEESC_EEEEENS5_IJNSA_ILi128EEESF_NSA_ILi32EEEEEENS_10bfloat16_tENS5_IJlSC_lEEESI_SJ_NS4_8TiledMMAINS4_8MMA_AtomIJNS4_26SM100_MMA_F16BF16_2x1SM_SSISI_SI_fLi128ELi128ELNS4_4UMMA5MajorE0ELSO_0ELNSN_7ScaleInE0ELSP_0EEEEEENS4_6LayoutINS5_IJSC_SC_SC_EEENS5_IJNSA_ILi0EEESU_SU_EEEEENS5_IJNS4_10UnderscoreESX_SX_EEEEENS4_18SM100_TMA_2SM_LOADENS4_14ComposedLayoutINS4_7SwizzleILi2ELi4ELi3EEENS4_18smem_ptr_flag_bitsILi16EEENSS_INS5_IJNSA_ILi8EEESG_EEENS5_IJSG_SC_EEEEEEEvNS4_8identityES10_S1A_vS1B_EENS_8epilogue10collective18CollectiveEpilogueINS1D_23Sm100TmaWarpSpecializedILi4ELi2ELi16ELb1ELb0EEEJNS5_IJNSA_ILi64EEESF_SG_EEENS5_IJNSS_IS1I_SC_EENSS_INS5_IJNSA_ILi16EEESB_EEENS5_IJSC_S1I_EEEEEEEESI_SJ_SI_SJ_NS1D_6fusion15FusionCallbacksIS1H_NS1Q_17LinearCombinationISI_fSI_fLNS_15FloatRoundStyleE2EEES1J_S1P_JEEENS4_5SM1004TMEM4LOAD26SM100_TMEM_LOAD_32dp32b16xENS4_13SM90_TMA_LOADENS11_INS12_ILi1ELi4ELi3EEES15_NSS_INS5_IJS16_S1L_EEENS5_IJS1L_SC_EEEEEEENS4_39AutoVectorizingCopyWithAssumedAlignmentILi128EEENS4_14SM90_TMA_STOREES25_S27_S27_EEEvvEEEEvNT_6ParamsE)
        /*105c*/ 	.short	0x0380
        /*105e*/ 	.short	0x0800


	//----- nvinfo : EIATTR_SW_WAR
	.align		4
.L_55:
        /*1060*/ 	.byte	0x04, 0x36
        /*1062*/ 	.short	(.L_57 - .L_56)
.L_56:
        /*1064*/ 	.word	0x00000008
.L_57:


//--------------------- .nv.callgraph             --------------------------
	.section	.nv.callgraph,"",@"SHT_CUDA_CALLGRAPH"
	.align	4
	.sectionentsize	8
	.align		4
        /*0000*/ 	.word	0x00000000
	.align		4
        /*0004*/ 	.word	0xffffffff
	.align		4
        /*0008*/ 	.word	index@(_ZN7cutlass13device_kernelINS_4gemm6kernel13GemmUniversalIN4cute5tupleIJiiiiEEENS1_10collective13CollectiveMmaINS1_35MainloopSm100TmaUmmaWarpSpecializedILi26ELi2ELi4ENS5_IJNS4_1CILi2EEENSA_ILi1EEESC_EEEEENS5_IJNSA_ILi128EEESF_NSA_ILi32EEEEEENS_10bfloat16_tENS5_IJlSC_lEEESI_SJ_NS4_8TiledMMAINS4_8MMA_AtomIJNS4_26SM100_MMA_F16BF16_2x1SM_SSISI_SI_fLi128ELi128ELNS4_4UMMA5MajorE0ELSO_0ELNSN_7ScaleInE0ELSP_0EEEEEENS4_6LayoutINS5_IJSC_SC_SC_EEENS5_IJNSA_ILi0EEESU_SU_EEEEENS5_IJNS4_10UnderscoreESX_SX_EEEEENS4_18SM100_TMA_2SM_LOADENS4_14ComposedLayoutINS4_7SwizzleILi2ELi4ELi3EEENS4_18smem_ptr_flag_bitsILi16EEENSS_INS5_IJNSA_ILi8EEESG_EEENS5_IJSG_SC_EEEEEEEvNS4_8identityES10_S1A_vS1B_EENS_8epilogue10collective18CollectiveEpilogueINS1D_23Sm100TmaWarpSpecializedILi4ELi2ELi16ELb1ELb0EEEJNS5_IJNSA_ILi64EEESF_SG_EEENS5_IJNSS_IS1I_SC_EENSS_INS5_IJNSA_ILi16EEESB_EEENS5_IJSC_S1I_EEEEEEEESI_SJ_SI_SJ_NS1D_6fusion15FusionCallbacksIS1H_NS1Q_17LinearCombinationISI_fSI_fLNS_15FloatRoundStyleE2EEES1J_S1P_JEEENS4_5SM1004TMEM4LOAD26SM100_TMEM_LOAD_32dp32b16xENS4_13SM90_TMA_LOADENS11_INS12_ILi1ELi4ELi3EEES15_NSS_INS5_IJS16_S1L_EEENS5_IJS1L_SC_EEEEEEENS4_39AutoVectorizingCopyWithAssumedAlignmentILi128EEENS4_14SM90_TMA_STOREES25_S27_S27_EEEvvEEEEvNT_6ParamsE)
	.align		4
        /*000c*/ 	.word	index@(__assertfail)
	.align		4
        /*0010*/ 	.word	0x00000000
	.align		4
        /*0014*/ 	.word	0xfffffffe
	.align		4
        /*0018*/ 	.word	0x00000000
	.align		4
        /*001c*/ 	.word	0xfffffffd
	.align		4
        /*0020*/ 	.word	0x00000000
	.align		4
        /*0024*/ 	.word	0xfffffffc


//--------------------- .nv.constant4             --------------------------
	.section	.nv.constant4,"a",@progbits
	.align	8
	.align		8
.nv.constant4:
        /*0000*/ 	.dword	__assertfail
	.align		8
        /*0008*/ 	.dword	__unnamed_1
	.align		8
        /*0010*/ 	.dword	__unnamed_2
	.align		8
        /*0018*/ 	.dword	_ZN40_INTERNAL_a470e253_4_k_cu_8570c827_342164cuda3std3__45__cpo5beginE
	.align		8
        /*0020*/ 	.dword	_ZN40_INTERNAL_a470e253_4_k_cu_8570c827_342164cuda3std3__45__cpo3endE
	.align		8
        /*0028*/ 	.dword	_ZN40_INTERNAL_a470e253_4_k_cu_8570c827_342164cuda3std3__45__cpo6cbeginE
	.align		8
        /*0030*/ 	.dword	_ZN40_INTERNAL_a470e253_4_k_cu_8570c827_342164cuda3std3__45__cpo4cendE
	.align		8
        /*0038*/ 	.dword	_ZN40_INTERNAL_a470e253_4_k_cu_8570c827_342164cuda3std3__442_GLOBAL__N__a470e253_4_k_cu_8570c827_342166ignoreE
	.align		8
        /*0040*/ 	.dword	_ZN40_INTERNAL_a470e253_4_k_cu_8570c827_342164cuda3std3__419piecewise_constructE
	.align		8
        /*0048*/ 	.dword	_ZN40_INTERNAL_a470e253_4_k_cu_8570c827_342164cuda3std3__48in_placeE
	.align		8
        /*0050*/ 	.dword	_ZN40_INTERNAL_a470e253_4_k_cu_8570c827_342164cuda3std6ranges3__45__cpo4swapE
	.align		8
        /*0058*/ 	.dword	_ZN40_INTERNAL_a470e253_4_k_cu_8570c827_342164cuda3std6ranges3__45__cpo9iter_moveE
	.align		8
        /*0060*/ 	.dword	_ZN40_INTERNAL_a470e253_4_k_cu_8570c827_342164cute7productE
	.align		8
        /*0068*/ 	.dword	_ZN40_INTERNAL_a470e253_4_k_cu_8570c827_342164cute1_E
	.align		8
        /*0070*/ 	.dword	$str$25
	.align		8
        /*0078*/ 	.dword	$str$26
	.align		8
        /*0080*/ 	.dword	$str$27
	.align		8
        /*0088*/ 	.dword	$str$28


//--------------------- .text._ZN7cutlass13device_kernelINS_4gemm6kernel13GemmUniversalIN4cute5tupleIJiiiiEEENS1_10collective13CollectiveMmaINS1_35MainloopSm100TmaUmmaWarpSpecializedILi26ELi2ELi4ENS5_IJNS4_1CILi2EEENSA_ILi1EEESC_EEEEENS5_IJNSA_ILi128EEESF_NSA_ILi32EEEEEENS_10bfloat16_tENS5_IJlSC_lEEESI_SJ_NS4_8TiledMMAINS4_8MMA_AtomIJNS4_26SM100_MMA_F16BF16_2x1SM_SSISI_SI_fLi128ELi128ELNS4_4UMMA5MajorE0ELSO_0ELNSN_7ScaleInE0ELSP_0EEEEEENS4_6LayoutINS5_IJSC_SC_SC_EEENS5_IJNSA_ILi0EEESU_SU_EEEEENS5_IJNS4_10UnderscoreESX_SX_EEEEENS4_18SM100_TMA_2SM_LOADENS4_14ComposedLayoutINS4_7SwizzleILi2ELi4ELi3EEENS4_18smem_ptr_flag_bitsILi16EEENSS_INS5_IJNSA_ILi8EEESG_EEENS5_IJSG_SC_EEEEEEEvNS4_8identityES10_S1A_vS1B_EENS_8epilogue10collective18CollectiveEpilogueINS1D_23Sm100TmaWarpSpecializedILi4ELi2ELi16ELb1ELb0EEEJNS5_IJNSA_ILi64EEESF_SG_EEENS5_IJNSS_IS1I_SC_EENSS_INS5_IJNSA_ILi16EEESB_EEENS5_IJSC_S1I_EEEEEEEESI_SJ_SI_SJ_NS1D_6fusion15FusionCallbacksIS1H_NS1Q_17LinearCombinationISI_fSI_fLNS_15FloatRoundStyleE2EEES1J_S1P_JEEENS4_5SM1004TMEM4LOAD26SM100_TMEM_LOAD_32dp32b16xENS4_13SM90_TMA_LOADENS11_INS12_ILi1ELi4ELi3EEES15_NSS_INS5_IJS16_S1L_EEENS5_IJS1L_SC_EEEEEEENS4_39AutoVectorizingCopyWithAssumedAlignmentILi128EEENS4_14SM90_TMA_STOREES25_S27_S27_EEEvvEEEEvNT_6ParamsE --------------------------
	.section	.text._ZN7cutlass13device_kernelINS_4gemm6kernel13GemmUniversalIN4cute5tupleIJiiiiEEENS1_10collective13CollectiveMmaINS1_35MainloopSm100TmaUmmaWarpSpecializedILi26ELi2ELi4ENS5_IJNS4_1CILi2EEENSA_ILi1EEESC_EEEEENS5_IJNSA_ILi128EEESF_NSA_ILi32EEEEEENS_10bfloat16_tENS5_IJlSC_lEEESI_SJ_NS4_8TiledMMAINS4_8MMA_AtomIJNS4_26SM100_MMA_F16BF16_2x1SM_SSISI_SI_fLi128ELi128ELNS4_4UMMA5MajorE0ELSO_0ELNSN_7ScaleInE0ELSP_0EEEEEENS4_6LayoutINS5_IJSC_SC_SC_EEENS5_IJNSA_ILi0EEESU_SU_EEEEENS5_IJNS4_10UnderscoreESX_SX_EEEEENS4_18SM100_TMA_2SM_LOADENS4_14ComposedLayoutINS4_7SwizzleILi2ELi4ELi3EEENS4_18smem_ptr_flag_bitsILi16EEENSS_INS5_IJNSA_ILi8EEESG_EEENS5_IJSG_SC_EEEEEEEvNS4_8identityES10_S1A_vS1B_EENS_8epilogue10collective18CollectiveEpilogueINS1D_23Sm100TmaWarpSpecializedILi4ELi2ELi16ELb1ELb0EEEJNS5_IJNSA_ILi64EEESF_SG_EEENS5_IJNSS_IS1I_SC_EENSS_INS5_IJNSA_ILi16EEESB_EEENS5_IJSC_S1I_EEEEEEEESI_SJ_SI_SJ_NS1D_6fusion15FusionCallbacksIS1H_NS1Q_17LinearCombinationISI_fSI_fLNS_15FloatRoundStyleE2EEES1J_S1P_JEEENS4_5SM1004TMEM4LOAD26SM100_TMEM_LOAD_32dp32b16xENS4_13SM90_TMA_LOADENS11_INS12_ILi1ELi4ELi3EEES15_NSS_INS5_IJS16_S1L_EEENS5_IJS1L_SC_EEEEEEENS4_39AutoVectorizingCopyWithAssumedAlignmentILi128EEENS4_14SM90_TMA_STOREES25_S27_S27_EEEvvEEEEvNT_6ParamsE,"ax",@progbits
	.align	128
.text._ZN7cutlass13device_kernelINS_4gemm6kernel13GemmUniversalIN4cute5tupleIJiiiiEEENS1_10collective13CollectiveMmaINS1_35MainloopSm100TmaUmmaWarpSpecializedILi26ELi2ELi4ENS5_IJNS4_1CILi2EEENSA_ILi1EEESC_EEEEENS5_IJNSA_ILi128EEESF_NSA_ILi32EEEEEENS_10bfloat16_tENS5_IJlSC_lEEESI_SJ_NS4_8TiledMMAINS4_8MMA_AtomIJNS4_26SM100_MMA_F16BF16_2x1SM_SSISI_SI_fLi128ELi128ELNS4_4UMMA5MajorE0ELSO_0ELNSN_7ScaleInE0ELSP_0EEEEEENS4_6LayoutINS5_IJSC_SC_SC_EEENS5_IJNSA_ILi0EEESU_SU_EEEEENS5_IJNS4_10UnderscoreESX_SX_EEEEENS4_18SM100_TMA_2SM_LOADENS4_14ComposedLayoutINS4_7SwizzleILi2ELi4ELi3EEENS4_18smem_ptr_flag_bitsILi16EEENSS_INS5_IJNSA_ILi8EEESG_EEENS5_IJSG_SC_EEEEEEEvNS4_8identityES10_S1A_vS1B_EENS_8epilogue10collective18CollectiveEpilogueINS1D_23Sm100TmaWarpSpecializedILi4ELi2ELi16ELb1ELb0EEEJNS5_IJNSA_ILi64EEESF_SG_EEENS5_IJNSS_IS1I_SC_EENSS_INS5_IJNSA_ILi16EEESB_EEENS5_IJSC_S1I_EEEEEEEESI_SJ_SI_SJ_NS1D_6fusion15FusionCallbacksIS1H_NS1Q_17LinearCombinationISI_fSI_fLNS_15FloatRoundStyleE2EEES1J_S1P_JEEENS4_5SM1004TMEM4LOAD26SM100_TMEM_LOAD_32dp32b16xENS4_13SM90_TMA_LOADENS11_INS12_ILi1ELi4ELi3EEES15_NSS_INS5_IJS16_S1L_EEENS5_IJS1L_SC_EEEEEEENS4_39AutoVectorizingCopyWithAssumedAlignmentILi128EEENS4_14SM90_TMA_STOREES25_S27_S27_EEEvvEEEEvNT_6ParamsE:
        .type           _ZN7cutlass13device_kernelINS_4gemm6kernel13GemmUniversalIN4cute5tupleIJiiiiEEENS1_10collective13CollectiveMmaINS1_35MainloopSm100TmaUmmaWarpSpecializedILi26ELi2ELi4ENS5_IJNS4_1CILi2EEENSA_ILi1EEESC_EEEEENS5_IJNSA_ILi128EEESF_NSA_ILi32EEEEEENS_10bfloat16_tENS5_IJlSC_lEEESI_SJ_NS4_8TiledMMAINS4_8MMA_AtomIJNS4_26SM100_MMA_F16BF16_2x1SM_SSISI_SI_fLi128ELi128ELNS4_4UMMA5MajorE0ELSO_0ELNSN_7ScaleInE0ELSP_0EEEEEENS4_6LayoutINS5_IJSC_SC_SC_EEENS5_IJNSA_ILi0EEESU_SU_EEEEENS5_IJNS4_10UnderscoreESX_SX_EEEEENS4_18SM100_TMA_2SM_LOADENS4_14ComposedLayoutINS4_7SwizzleILi2ELi4ELi3EEENS4_18smem_ptr_flag_bitsILi16EEENSS_INS5_IJNSA_ILi8EEESG_EEENS5_IJSG_SC_EEEEEEEvNS4_8identityES10_S1A_vS1B_EENS_8epilogue10collective18CollectiveEpilogueINS1D_23Sm100TmaWarpSpecializedILi4ELi2ELi16ELb1ELb0EEEJNS5_IJNSA_ILi64EEESF_SG_EEENS5_IJNSS_IS1I_SC_EENSS_INS5_IJNSA_ILi16EEESB_EEENS5_IJSC_S1I_EEEEEEEESI_SJ_SI_SJ_NS1D_6fusion15FusionCallbacksIS1H_NS1Q_17LinearCombinationISI_fSI_fLNS_15FloatRoundStyleE2EEES1J_S1P_JEEENS4_5SM1004TMEM4LOAD26SM100_TMEM_LOAD_32dp32b16xENS4_13SM90_TMA_LOADENS11_INS12_ILi1ELi4ELi3EEES15_NSS_INS5_IJS16_S1L_EEENS5_IJS1L_SC_EEEEEEENS4_39AutoVectorizingCopyWithAssumedAlignmentILi128EEENS4_14SM90_TMA_STOREES25_S27_S27_EEEvvEEEEvNT_6ParamsE,@function
        .size           _ZN7cutlass13device_kernelINS_4gemm6kernel13GemmUniversalIN4cute5tupleIJiiiiEEENS1_10collective13CollectiveMmaINS1_35MainloopSm100TmaUmmaWarpSpecializedILi26ELi2ELi4ENS5_IJNS4_1CILi2EEENSA_ILi1EEESC_EEEEENS5_IJNSA_ILi128EEESF_NSA_ILi32EEEEEENS_10bfloat16_tENS5_IJlSC_lEEESI_SJ_NS4_8TiledMMAINS4_8MMA_AtomIJNS4_26SM100_MMA_F16BF16_2x1SM_SSISI_SI_fLi128ELi128ELNS4_4UMMA5MajorE0ELSO_0ELNSN_7ScaleInE0ELSP_0EEEEEENS4_6LayoutINS5_IJSC_SC_SC_EEENS5_IJNSA_ILi0EEESU_SU_EEEEENS5_IJNS4_10UnderscoreESX_SX_EEEEENS4_18SM100_TMA_2SM_LOADENS4_14ComposedLayoutINS4_7SwizzleILi2ELi4ELi3EEENS4_18smem_ptr_flag_bitsILi16EEENSS_INS5_IJNSA_ILi8EEESG_EEENS5_IJSG_SC_EEEEEEEvNS4_8identityES10_S1A_vS1B_EENS_8epilogue10collective18CollectiveEpilogueINS1D_23Sm100TmaWarpSpecializedILi4ELi2ELi16ELb1ELb0EEEJNS5_IJNSA_ILi64EEESF_SG_EEENS5_IJNSS_IS1I_SC_EENSS_INS5_IJNSA_ILi16EEESB_EEENS5_IJSC_S1I_EEEEEEEESI_SJ_SI_SJ_NS1D_6fusion15FusionCallbacksIS1H_NS1Q_17LinearCombinationISI_fSI_fLNS_15FloatRoundStyleE2EEES1J_S1P_JEEENS4_5SM1004TMEM4LOAD26SM100_TMEM_LOAD_32dp32b16xENS4_13SM90_TMA_LOADENS11_INS12_ILi1ELi4ELi3EEES15_NSS_INS5_IJS16_S1L_EEENS5_IJS1L_SC_EEEEEEENS4_39AutoVectorizingCopyWithAssumedAlignmentILi128EEENS4_14SM90_TMA_STOREES25_S27_S27_EEEvvEEEEvNT_6ParamsE,(.L_x_264 - _ZN7cutlass13device_kernelINS_4gemm6kernel13GemmUniversalIN4cute5tupleIJiiiiEEENS1_10collective13CollectiveMmaINS1_35MainloopSm100TmaUmmaWarpSpecializedILi26ELi2ELi4ENS5_IJNS4_1CILi2EEENSA_ILi1EEESC_EEEEENS5_IJNSA_ILi128EEESF_NSA_ILi32EEEEEENS_10bfloat16_tENS5_IJlSC_lEEESI_SJ_NS4_8TiledMMAINS4_8MMA_AtomIJNS4_26SM100_MMA_F16BF16_2x1SM_SSISI_SI_fLi128ELi128ELNS4_4UMMA5MajorE0ELSO_0ELNSN_7ScaleInE0ELSP_0EEEEEENS4_6LayoutINS5_IJSC_SC_SC_EEENS5_IJNSA_ILi0EEESU_SU_EEEEENS5_IJNS4_10UnderscoreESX_SX_EEEEENS4_18SM100_TMA_2SM_LOADENS4_14ComposedLayoutINS4_7SwizzleILi2ELi4ELi3EEENS4_18smem_ptr_flag_bitsILi16EEENSS_INS5_IJNSA_ILi8EEESG_EEENS5_IJSG_SC_EEEEEEEvNS4_8identityES10_S1A_vS1B_EENS_8epilogue10collective18CollectiveEpilogueINS1D_23Sm100TmaWarpSpecializedILi4ELi2ELi16ELb1ELb0EEEJNS5_IJNSA_ILi64EEESF_SG_EEENS5_IJNSS_IS1I_SC_EENSS_INS5_IJNSA_ILi16EEESB_EEENS5_IJSC_S1I_EEEEEEEESI_SJ_SI_SJ_NS1D_6fusion15FusionCallbacksIS1H_NS1Q_17LinearCombinationISI_fSI_fLNS_15FloatRoundStyleE2EEES1J_S1P_JEEENS4_5SM1004TMEM4LOAD26SM100_TMEM_LOAD_32dp32b16xENS4_13SM90_TMA_LOADENS11_INS12_ILi1ELi4ELi3EEES15_NSS_INS5_IJS16_S1L_EEENS5_IJS1L_SC_EEEEEEENS4_39AutoVectorizingCopyWithAssumedAlignmentILi128EEENS4_14SM90_TMA_STOREES25_S27_S27_EEEvvEEEEvNT_6ParamsE)
        .other          _ZN7cutlass13device_kernelINS_4gemm6kernel13GemmUniversalIN4cute5tupleIJiiiiEEENS1_10collective13CollectiveMmaINS1_35MainloopSm100TmaUmmaWarpSpecializedILi26ELi2ELi4ENS5_IJNS4_1CILi2EEENSA_ILi1EEESC_EEEEENS5_IJNSA_ILi128EEESF_NSA_ILi32EEEEEENS_10bfloat16_tENS5_IJlSC_lEEESI_SJ_NS4_8TiledMMAINS4_8MMA_AtomIJNS4_26SM100_MMA_F16BF16_2x1SM_SSISI_SI_fLi128ELi128ELNS4_4UMMA5MajorE0ELSO_0ELNSN_7ScaleInE0ELSP_0EEEEEENS4_6LayoutINS5_IJSC_SC_SC_EEENS5_IJNSA_ILi0EEESU_SU_EEEEENS5_IJNS4_10UnderscoreESX_SX_EEEEENS4_18SM100_TMA_2SM_LOADENS4_14ComposedLayoutINS4_7SwizzleILi2ELi4ELi3EEENS4_18smem_ptr_flag_bitsILi16EEENSS_INS5_IJNSA_ILi8EEESG_EEENS5_IJSG_SC_EEEEEEEvNS4_8identityES10_S1A_vS1B_EENS_8epilogue10collective18CollectiveEpilogueINS1D_23Sm100TmaWarpSpecializedILi4ELi2ELi16ELb1ELb0EEEJNS5_IJNSA_ILi64EEESF_SG_EEENS5_IJNSS_IS1I_SC_EENSS_INS5_IJNSA_ILi16EEESB_EEENS5_IJSC_S1I_EEEEEEEESI_SJ_SI_SJ_NS1D_6fusion15FusionCallbacksIS1H_NS1Q_17LinearCombinationISI_fSI_fLNS_15FloatRoundStyleE2EEES1J_S1P_JEEENS4_5SM1004TMEM4LOAD26SM100_TMEM_LOAD_32dp32b16xENS4_13SM90_TMA_LOADENS11_INS12_ILi1ELi4ELi3EEES15_NSS_INS5_IJS16_S1L_EEENS5_IJS1L_SC_EEEEEEENS4_39AutoVectorizingCopyWithAssumedAlignmentILi128EEENS4_14SM90_TMA_STOREES25_S27_S27_EEEvvEEEEvNT_6ParamsE,@"STO_CUDA_ENTRY STV_DEFAULT"
_ZN7cutlass13device_kernelINS_4gemm6kernel13GemmUniversalIN4cute5tupleIJiiiiEEENS1_10collective13CollectiveMmaINS1_35MainloopSm100TmaUmmaWarpSpecializedILi26ELi2ELi4ENS5_IJNS4_1CILi2EEENSA_ILi1EEESC_EEEEENS5_IJNSA_ILi128EEESF_NSA_ILi32EEEEEENS_10bfloat16_tENS5_IJlSC_lEEESI_SJ_NS4_8TiledMMAINS4_8MMA_AtomIJNS4_26SM100_MMA_F16BF16_2x1SM_SSISI_SI_fLi128ELi128ELNS4_4UMMA5MajorE0ELSO_0ELNSN_7ScaleInE0ELSP_0EEEEEENS4_6LayoutINS5_IJSC_SC_SC_EEENS5_IJNSA_ILi0EEESU_SU_EEEEENS5_IJNS4_10UnderscoreESX_SX_EEEEENS4_18SM100_TMA_2SM_LOADENS4_14ComposedLayoutINS4_7SwizzleILi2ELi4ELi3EEENS4_18smem_ptr_flag_bitsILi16EEENSS_INS5_IJNSA_ILi8EEESG_EEENS5_IJSG_SC_EEEEEEEvNS4_8identityES10_S1A_vS1B_EENS_8epilogue10collective18CollectiveEpilogueINS1D_23Sm100TmaWarpSpecializedILi4ELi2ELi16ELb1ELb0EEEJNS5_IJNSA_ILi64EEESF_SG_EEENS5_IJNSS_IS1I_SC_EENSS_INS5_IJNSA_ILi16EEESB_EEENS5_IJSC_S1I_EEEEEEEESI_SJ_SI_SJ_NS1D_6fusion15FusionCallbacksIS1H_NS1Q_17LinearCombinationISI_fSI_fLNS_15FloatRoundStyleE2EEES1J_S1P_JEEENS4_5SM1004TMEM4LOAD26SM100_TMEM_LOAD_32dp32b16xENS4_13SM90_TMA_LOADENS11_INS12_ILi1ELi4ELi3EEES15_NSS_INS5_IJS16_S1L_EEENS5_IJS1L_SC_EEEEEEENS4_39AutoVectorizingCopyWithAssumedAlignmentILi128EEENS4_14SM90_TMA_STOREES25_S27_S27_EEEvvEEEEvNT_6ParamsE:
[----:B------:R-:W1:Y:S01]  /*0000*/  LDC R1, c[0x0][0x37c] ;  /* 0x0000df00ff017b82 */ /* 0x000e620000000800 */
[----:B------:R-:W2:Y:S01]  /*0010*/  S2R R72, SR_TID.X ;  /* 0x0000000000487919 */ /* 0x000ea20000002100 */
[----:B------:R-:W3:Y:S06]  /*0020*/  LDCU.64 UR6, c[0x0][0x890] ;  /* 0x00011200ff0677ac */ /* 0x000eec0008000a00 */
[----:B------:R-:W4:Y:S01]  /*0030*/  S2UR UR37, SR_CgaCtaId ;  /* 0x00000000002579c3 */ /* 0x000f220000008800 */
[----:B------:R-:W-:Y:S02]  /*0040*/  PRMT R59, RZ, 0x7610, R59 ;  /* 0x00007610ff3b7816 */ /* 0x000fe4000000003b */
[----:B------:R-:W-:Y:S01]  /*0050*/  ELECT P1, URZ, PT ;  /* 0x0000000000ff782f */ /* 0x000fe20003820000 */
[----:B------:R-:W1:Y:S01]  /*0060*/  LDCU.64 UR46, c[0x0][0x358] ;  /* 0x00006b00ff2e77ac */ /* 0x000e620008000a00 */
[----:B---3--:R-:W-:-:S04]  /*0070*/  UISETP.NE.U32.AND UP0, UPT, UR6, URZ, UPT ;  /* 0x000000ff0600728c */ /* 0x008fc8000bf05070 */
[----:B------:R-:W-:Y:S02]  /*0080*/  UISETP.NE.AND.EX UP0, UPT, UR7, URZ, UPT, UP0 ;  /* 0x000000ff0700728c */ /* 0x000fe4000bf05300 */
[----:B----4-:R-:W-:Y:S02]  /*0090*/  ULOP3.LUT UR5, UR37, 0x1, URZ, 0xc0, !UPT ;  /* 0x0000000125057892 */ /* 0x010fe4000f8ec0ff */
[----:B------:R-:W-:Y:S01]  /*00a0*/  ULOP3.LUT UR4, UR37, 0x1, URZ, 0x3c, !UPT ;  /* 0x0000000125047892 */ /* 0x000fe2000f8e3cff */
[----:B--2---:R-:W-:-:S05]  /*00b0*/  SHF.R.U32.HI R66, RZ, 0x5, R72 ;  /* 0x00000005ff427819 */ /* 0x004fca0000011648 */
[----:B------:R-:W2:Y:S02]  /*00c0*/  SHFL.IDX PT, R0, R66, RZ, 0x1f ;  /* 0x00001fff42007589 */ /* 0x000ea400000e0000 */
[----:B--2---:R-:W-:Y:S01]  /*00d0*/  R2UR UR10, R0 ;  /* 0x00000000000a72ca */ /* 0x004fe200000e0000 */
[----:B-1----:R-:W-:-:S14]  /*00e0*/  BRA.U UP0, `(.L_x_0) ;  /* 0x00000001002c7547 */ /* 0x002fdc000b800000 */
[----:B------:R-:W1:Y:S02]  /*00f0*/  LDCU.64 UR8, c[0x0][0x888] ;  /* 0x00011100ff0877ac */ /* 0x000e640008000a00 */
[----:B-1----:R-:W-:-:S04]  /*0100*/  UISETP.NE.U32.AND UP0, UPT, UR8, URZ, UPT ;  /* 0x000000ff0800728c */ /* 0x002fc8000bf05070 */
[----:B------:R-:W-:-:S09]  /*0110*/  UISETP.NE.AND.EX UP0, UPT, UR9, URZ, UPT, UP0 ;  /* 0x000000ff0900728c */ /* 0x000fd2000bf05300 */
[----:B------:R-:W-:Y:S05]  /*0120*/  BRA.U !UP0, `(.L_x_1) ;  /* 0x0000000108107547 */ /* 0x000fea000b800000 */
[----:B------:R-:W1:Y:S02]  /*0130*/  LDC.64 R2, c[0x0][0x888] ;  /* 0x00022200ff027b82 */ /* 0x000e640000000a00 */
[----:B-1----:R1:W5:Y:S01]  /*0140*/  LDG.E R35, desc[UR46][R2.64] ;  /* 0x0000002e02237981 */ /* 0x002362000c1e1900 */
[----:B------:R-:W-:Y:S01]  /*0150*/  HFMA2 R59, -RZ, RZ, 0, 5.9604644775390625e-08 ;  /* 0x00000001ff3b7431 */ /* 0x000fe200000001ff */
[----:B------:R-:W-:Y:S05]  /*0160*/  BRA `(.L_x_0) ;  /* 0x00000000000c7947 */ /* 0x000fea0003800000 */
.L_x_1:
[----:B------:R-:W1:Y:S01]  /*0170*/  LDCU UR8, c[0x0][0x880] ;  /* 0x00011000ff0877ac */ /* 0x000e620008000800 */
[----:B------:R-:W-:Y:S01]  /*0180*/  HFMA2 R59, -RZ, RZ, 0, 5.9604644775390625e-08 ;  /* 0x00000001ff3b7431 */ /* 0x000fe200000001ff */
[----:B-1----:R-:W-:-:S07]  /*0190*/  MOV R35, UR8 ;  /* 0x0000000800237c02 */ /* 0x002fce0008000f00 */
.L_x_0:
[----:B------:R-:W2:Y:S02]  /*01a0*/  LDCU.64 UR8, c[0x0][0x8b0] ;  /* 0x00011600ff0877ac */ /* 0x000ea40008000a00 */
[----:B--2---:R-:W-:-:S04]  /*01b0*/  UISETP.NE.U32.AND UP0, UPT, UR8, URZ, UPT ;  /* 0x000000ff0800728c */ /* 0x004fc8000bf05070 */
[----:B------:R-:W-:-:S09]  /*01c0*/  UISETP.NE.AND.EX UP0, UPT, UR9, URZ, UPT, UP0 ;  /* 0x000000ff0900728c */ /* 0x000fd2000bf05300 */
[----:B------:R-:W-:Y:S05]  /*01d0*/  BRA.U UP0, `(.L_x_2) ;  /* 0x0000000100247547 */ /* 0x000fea000b800000 */
[----:B------:R-:W2:Y:S02]  /*01e0*/  LDCU.64 UR8, c[0x0][0x8a8] ;  /* 0x00011500ff0877ac */ /* 0x000ea40008000a00 */
[----:B--2---:R-:W-:-:S04]  /*01f0*/  UISETP.NE.U32.AND UP0, UPT, UR8, URZ, UPT ;  /* 0x000000ff0800728c */ /* 0x004fc8000bf05070 */
[----:B------:R-:W-:-:S09]  /*0200*/  UISETP.NE.AND.EX UP0, UPT, UR9, URZ, UPT, UP0 ;  /* 0x000000ff0900728c */ /* 0x000fd2000bf05300 */
[----:B------:R-:W-:Y:S05]  /*0210*/  BRA.U !UP0, `(.L_x_3) ;  /* 0x00000001080c7547 */ /* 0x000fea000b800000 */
[----:B------:R-:W2:Y:S02]  /*0220*/  LDC.64 R32, c[0x0][0x8a8] ;  /* 0x00022a00ff207b82 */ /* 0x000ea40000000a00 */
[----:B--2---:R2:W5:Y:S01]  /*0230*/  LDG.E R32, desc[UR46][R32.64] ;  /* 0x0000002e20207981 */ /* 0x004562000c1e1900 */
[----:B------:R-:W-:Y:S05]  /*0240*/  BRA `(.L_x_2) ;  /* 0x0000000000087947 */ /* 0x000fea0003800000 */
.L_x_3:
[----:B------:R-:W2:Y:S02]  /*0250*/  LDCU UR8, c[0x0][0x8a0] ;  /* 0x00011400ff0877ac */ /* 0x000ea40008000800 */
[----:B--2---:R-:W-:Y:S02]  /*0260*/  MOV R32, UR8 ;  /* 0x0000000800207c02 */ /* 0x004fe40008000f00 */
.L_x_2:
[----:B------:R-:W-:Y:S01]  /*0270*/  IMAD.U32 R0, RZ, RZ, UR10 ;  /* 0x0000000aff007e24 */ /* 0x000fe2000f8e00ff */
[----:B------:R-:W-:Y:S04]  /*0280*/  BSSY.RECONVERGENT B0, `(.L_x_4) ;  /* 0x000000c000007945 */ /* 0x000fe80003800200 */
[C---:B------:R-:W-:Y:S02]  /*0290*/  ISETP.NE.OR P2, PT, R0.reuse, 0x1, !P1 ;  /* 0x000000010000780c */ /* 0x040fe40004f45670 */
[----:B------:R-:W-:-:S11]  /*02a0*/  ISETP.NE.OR P0, PT, R0, 0x3, !P1 ;  /* 0x000000030000780c */ /* 0x000fd60004f05670 */
[----:B------:R-:W-:Y:S05]  /*02b0*/  @P2 BRA `(.L_x_5) ;  /* 0x0000000000202947 */ /* 0x000fea0003800000 */
[----:B------:R-:W3:Y:S02]  /*02c0*/  LDCU.64 UR8, c[0x0][0x348] ;  /* 0x00006900ff0877ac */ /* 0x000ee40008000a00 */
[----:B---3--:R-:W-:Y:S02]  /*02d0*/  UIADD3 UR12, UP1, UPT, UR8, 0x80, URZ ;  /* 0x00000080080c7890 */ /* 0x008fe4000ff3e0ff */
[----:B------:R-:W-:Y:S02]  /*02e0*/  UIADD3 UR8, UP0, UPT, UR8, 0x180, URZ ;  /* 0x0000018008087890 */ /* 0x000fe4000ff1e0ff */
[----:B------:R-:W-:Y:S02]  /*02f0*/  UIADD3.X UR13, UPT, UPT, URZ, UR9, URZ, UP1, !UPT ;  /* 0x00000009ff0d7290 */ /* 0x000fe40008ffe4ff */
[----:B------:R-:W-:-:S07]  /*0300*/  UIADD3.X UR9, UPT, UPT, URZ, UR9, URZ, UP0, !UPT ;  /* 0x00000009ff097290 */ /* 0x000fce00087fe4ff */
[----:B------:R3:W-:Y:S02]  /*0310*/  UTMACCTL.PF [UR12] ;  /* 0x000000000c0079b9 */ /* 0x0007e40008040000 */
[----:B------:R3:W-:Y:S02]  /*0320*/  UTMACCTL.PF [UR8] ;  /* 0x00000000080079b9 */ /* 0x0007e40008040000 */
[----:B---3--:R-:W-:Y:S01]  /*0330*/  NOP ;  /* 0x0000000000007918 */ /* 0x008fe20000000000 */
.L_x_5:
[----:B------:R-:W-:Y:S05]  /*0340*/  BSYNC.RECONVERGENT B0 ;  /* 0x0000000000007941 */ /* 0x000fea0003800200 */
.L_x_4:
[----:B------:R-:W-:Y:S04]  /*0350*/  BSSY.RECONVERGENT B0, `(.L_x_6) ;  /* 0x000000a000007945 */ /* 0x000fe80003800200 */
        /* <DEDUP_REMOVED lines=9> */
.L_x_7:
[----:B------:R-:W-:Y:S05]  /*03f0*/  BSYNC.RECONVERGENT B0 ;  /* 0x0000000000007941 */ /* 0x000fea0003800200 */
.L_x_6:
[----:B------:R-:W3:Y:S01]  /*0400*/  LDCU.64 UR8, c[0x0][0x888] ;  /* 0x00011100ff0877ac */ /* 0x000ee20008000a00 */
[----:B------:R-:W-:Y:S02]  /*0410*/  UISETP.EQ.U32.AND UP1, UPT, UR6, URZ, UPT ;  /* 0x000000ff0600728c */ /* 0x000fe4000bf22070 */
[----:B------:R-:W-:Y:S02]  /*0420*/  UPLOP3.LUT UP5, UPT, UPT, UPT, UPT, 0x80, 0x8 ;  /* 0x000000000008789c */ /* 0x000fe40003faf070 */
[----:B---3--:R-:W-:-:S04]  /*0430*/  UISETP.NE.U32.AND UP0, UPT, UR8, URZ, UPT ;  /* 0x000000ff0800728c */ /* 0x008fc8000bf05070 */
[----:B------:R-:W-:-:S04]  /*0440*/  UISETP.NE.AND.EX UP0, UPT, UR9, URZ, UPT, UP0 ;  /* 0x000000ff0900728c */ /* 0x000fc8000bf05300 */
[----:B------:R-:W-:-:S04]  /*0450*/  UISETP.EQ.OR.EX UP2, UPT, UR7, URZ, !UP0, UP1 ;  /* 0x000000ff0700728c */ /* 0x000fc8000c742710 */
[----:B------:R-:W-:-:S05]  /*0460*/  UP2UR UR50, UPR, URZ, 0x4 ;  /* 0x00000004ff327883 */ /* 0x000fca0008000000 */
[----:B------:R-:W-:Y:S07]  /*0470*/  BRA.U !UP2, `(.L_x_8) ;  /* 0x000000010a207547 */ /* 0x000fee000b800000 */
[----:B------:R-:W-:Y:S01]  /*0480*/  UISETP.NE.U32.AND UP2, UPT, UR6, URZ, UPT ;  /* 0x000000ff0600728c */ /* 0x000fe2000bf45070 */
[----:B-----5:R-:W-:Y:S01]  /*0490*/  FSETP.NEU.AND P0, PT, R35, RZ, PT ;  /* 0x000000ff2300720b */ /* 0x020fe20003f0d000 */
[----:B------:R-:W-:Y:S02]  /*04a0*/  USEL UR6, URZ, 0xffffffff, UP0 ;  /* 0xffffffffff067887 */ /* 0x000fe40008000000 */
[----:B------:R-:W-:-:S10]  /*04b0*/  UISETP.NE.AND.EX UP2, UPT, UR7, URZ, UPT, UP2 ;  /* 0x000000ff0700728c */ /* 0x000fd4000bf45320 */
[----:B------:R-:W-:Y:S01]  /*04c0*/  VOTEU.ANY UP1, P0 ;  /* 0x0000000000ff7886 */ /* 0x000fe20000020100 */
[----:B------:R-:W-:-:S04]  /*04d0*/  @!UP2 USEL UR6, URZ, 0xffffffff, UP1 ;  /* 0xffffffffff06a887 */ /* 0x000fc80008800000 */
[----:B------:R-:W-:-:S04]  /*04e0*/  ULOP3.LUT UR6, UR6, 0x1, URZ, 0xc0, !UPT ;  /* 0x0000000106067892 */ /* 0x000fc8000f8ec0ff */
[----:B------:R-:W-:-:S11]  /*04f0*/  UISETP.NE.U32.AND UP5, UPT, UR6, 0x1, UPT ;  /* 0x000000010600788c */ /* 0x000fd6000bfa5070 */
.L_x_8:
[----:B------:R-:W3:Y:S01]  /*0500*/  SHFL.IDX PT, R0, R66, RZ, 0x1f ;  /* 0x00001fff42007589 */ /* 0x000ee200000e0000 */
[----:B------:R-:W-:-:S04]  /*0510*/  UISETP.NE.AND UP1, UPT, UR10, 0x2, UPT ;  /* 0x000000020a00788c */ /* 0x000fc8000bf25270 */
[----:B------:R-:W-:Y:S02]  /*0520*/  UISETP.EQ.AND UP2, UPT, UR5, URZ, !UP1 ;  /* 0x000000ff0500728c */ /* 0x000fe4000cf42270 */
[----:B------:R-:W-:-:S04]  /*0530*/  USEL UR6, URZ, 0x1, UP1 ;  /* 0x00000001ff067887 */ /* 0x000fc80008800000 */
[----:B------:R-:W-:Y:S02]  /*0540*/  PLOP3.LUT P5, PT, P1, PT, UP2, 0x80, 0x8 ;  /* 0x000000000008781c */ /* 0x000fe40000faf028 */
[----:B---3--:R-:W-:-:S13]  /*0550*/  ISETP.NE.AND P0, PT, R0, RZ, PT ;  /* 0x000000ff0000720c */ /* 0x008fda0003f05270 */
[----:B------:R-:W-:Y:S05]  /*0560*/  @P0 BRA `(.L_x_9) ;  /* 0x0000000400000947 */ /* 0x000fea0003800000 */
[----:B------:R-:W-:Y:S01]  /*0570*/  ELECT P0, URZ, PT ;  /* 0x0000000000ff782f */ /* 0x000fe20003800000 */
[----:B------:R-:W-:-:S12]  /*0580*/  BSSY.RECONVERGENT B0, `(.L_x_9) ;  /* 0x000003e000007945 */ /* 0x000fd80003800200 */
[----:B------:R-:W-:Y:S05]  /*0590*/  @!P0 BRA `(.L_x_10) ;  /* 0x0000000000f08947 */ /* 0x000fea0003800000 */
[----:B------:R-:W-:Y:S01]  /*05a0*/  UMOV UR8, 0x400 ;  /* 0x0000040000087882 */ /* 0x000fe20000000000 */
[----:B------:R-:W-:Y:S01]  /*05b0*/  UMOV UR7, 0x1 ;  /* 0x0000000100077882 */ /* 0x000fe20000000000 */
[----:B------:R-:W-:Y:S02]  /*05c0*/  ULEA UR8, UR37, UR8, 0x18 ;  /* 0x0000000825087291 */ /* 0x000fe4000f8ec0ff */
[----:B------:R-:W-:-:S04]  /*05d0*/  UIADD3 UR12, UPT, UPT, -UR7, 0x100000, URZ ;  /* 0x00100000070c7890 */ /* 0x000fc8000fffe1ff */
[----:B------:R-:W-:Y:S02]  /*05e0*/  USHF.L.U32 UR13, UR12, 0xb, URZ ;  /* 0x0000000b0c0d7899 */ /* 0x000fe400080006ff */
[----:B------:R-:W-:Y:S01]  /*05f0*/  USHF.L.U32 UR12, UR12, 0x1, URZ ;  /* 0x000000010c0c7899 */ /* 0x000fe200080006ff */
[----:B------:R-:W3:Y:S11]  /*0600*/  FENCE.VIEW.ASYNC.S ;  /* 0x00000000000073c6 */ /* 0x000ef60000000000 */
[----:B---3--:R3:W4:Y:S01]  /*0610*/  SYNCS.EXCH.64 URZ, [UR8], UR12 ;  /* 0x0000000c08ff75b2 */ /* 0x0087220008000100 */
[----:B------:R3:W1:Y:S01]  /*0620*/  SYNCS.EXCH.64 URZ, [UR8+0xd0], UR12 ;  /* 0x0000d00c08ff75b2 */ /* 0x0006620008000100 */
        /* <DEDUP_REMOVED lines=49> */
[----:B------:R3:W1:Y:S02]  /*0940*/  SYNCS.EXCH.64 URZ, [UR8+0x198], UR12 ;  /* 0x0001980c08ff75b2 */ /* 0x0006640008000100 */
[----:B---34-:R-:W-:Y:S01]  /*0950*/  NOP ;  /* 0x0000000000007918 */ /* 0x018fe20000000000 */
.L_x_10:
[----:B------:R-:W-:Y:S05]  /*0960*/  BSYNC.RECONVERGENT B0 ;  /* 0x0000000000007941 */ /* 0x000fea0003800200 */
.L_x_9:
[----:B------:R-:W3:Y:S01]  /*0970*/  SHFL.IDX PT, R0, R66, RZ, 0x1f ;  /* 0x00001fff42007589 */ /* 0x000ee200000e0000 */
[----:B------:R-:W-:Y:S01]  /*0980*/  NOP ;  /* 0x0000000000007918 */ /* 0x000fe20000000000 */
[----:B---3--:R-:W-:-:S13]  /*0990*/  ISETP.NE.AND P0, PT, R0, 0x1, PT ;  /* 0x000000010000780c */ /* 0x008fda0003f05270 */
[----:B------:R-:W-:Y:S05]  /*09a0*/  @P0 BRA `(.L_x_11) ;  /* 0x0000000000540947 */ /* 0x000fea0003800000 */
[----:B------:R-:W-:Y:S01]  /*09b0*/  UMOV UR9, 0x400 ;  /* 0x0000040000097882 */ /* 0x000fe20000000000 */
[----:B------:R-:W-:Y:S01]  /*09c0*/  UMOV UR8, 0x20 ;  /* 0x0000002000087882 */ /* 0x000fe20000000000 */
[----:B------:R-:W-:Y:S01]  /*09d0*/  UMOV UR7, 0x80 ;  /* 0x0000008000077882 */ /* 0x000fe20000000000 */
[----:B------:R-:W-:Y:S02]  /*09e0*/  ULEA UR9, UR37, UR9, 0x18 ;  /* 0x0000000925097291 */ /* 0x000fe4000f8ec0ff */
[----:B------:R-:W-:-:S04]  /*09f0*/  UIADD3 UR12, UPT, UPT, -UR8, 0x100000, URZ ;  /* 0x00100000080c7890 */ /* 0x000fc8000fffe1ff */
[----:B------:R-:W-:Y:S02]  /*0a00*/  USHF.L.U32 UR13, UR12, 0xb, URZ ;  /* 0x0000000b0c0d7899 */ /* 0x000fe400080006ff */
[----:B------:R-:W-:Y:S02]  /*0a10*/  USHF.L.U32 UR12, UR12, 0x1, URZ ;  /* 0x000000010c0c7899 */ /* 0x000fe400080006ff */
[----:B------:R-:W-:-:S04]  /*0a20*/  UIADD3 UR14, UPT, UPT, -UR7, 0x100000, URZ ;  /* 0x00100000070e7890 */ /* 0x000fc8000fffe1ff */
[----:B------:R-:W-:Y:S02]  /*0a30*/  USHF.L.U32 UR15, UR14, 0xb, URZ ;  /* 0x0000000b0e0f7899 */ /* 0x000fe400080006ff */
[----:B------:R-:W-:Y:S01]  /*0a40*/  USHF.L.U32 UR14, UR14, 0x1, URZ ;  /* 0x000000010e0e7899 */ /* 0x000fe200080006ff */
[----:B------:R-:W-:Y:S01]  /*0a50*/  ELECT P0, URZ, PT ;  /* 0x0000000000ff782f */ /* 0x000fe20003800000 */
[----:B------:R-:W3:Y:S02]  /*0a60*/  FENCE.VIEW.ASYNC.S ;  /* 0x00000000000073c6 */ /* 0x000ee40000000000 */
[----:B---3--:R3:W4:Y:S08]  /*0a70*/  SYNCS.EXCH.64 URZ, [UR9+0x1a0], UR12 ;  /* 0x0001a00c09ff75b2 */ /* 0x0087300008000100 */
[----:B------:R3:W1:Y:S01]  /*0a80*/  SYNCS.EXCH.64 URZ, [UR9+0x1c0], UR14 ;  /* 0x0001c00e09ff75b2 */ /* 0x0006620008000100 */
[----:B------:R3:W1:Y:S01]  /*0a90*/  SYNCS.EXCH.64 URZ, [UR9+0x1a8], UR12 ;  /* 0x0001a80c09ff75b2 */ /* 0x0006620008000100 */
[----:B------:R3:W1:Y:S01]  /*0aa0*/  SYNCS.EXCH.64 URZ, [UR9+0x1c8], UR14 ;  /* 0x0001c80e09ff75b2 */ /* 0x0006620008000100 */
[----:B------:R3:W1:Y:S01]  /*0ab0*/  SYNCS.EXCH.64 URZ, [UR9+0x1b0], UR12 ;  /* 0x0001b00c09ff75b2 */ /* 0x0006620008000100 */
[----:B------:R3:W1:Y:S01]  /*0ac0*/  SYNCS.EXCH.64 URZ, [UR9+0x1d0], UR14 ;  /* 0x0001d00e09ff75b2 */ /* 0x0006620008000100 */
[----:B------:R3:W1:Y:S01]  /*0ad0*/  SYNCS.EXCH.64 URZ, [UR9+0x1b8], UR12 ;  /* 0x0001b80c09ff75b2 */ /* 0x0006620008000100 */
[----:B------:R3:W1:Y:S01]  /*0ae0*/  SYNCS.EXCH.64 URZ, [UR9+0x1d8], UR14 ;  /* 0x0001d80e09ff75b2 */ /* 0x0006620008000100 */
[----:B------:R-:W-:Y:S01]  /*0af0*/  NOP ;  /* 0x0000000000007918 */ /* 0x000fe20000000000 */
.L_x_11:
[----:B------:R-:W2:Y:S01]  /*0b00*/  SHFL.IDX PT, R0, R66, RZ, 0x1f ;  /* 0x00001fff42007589 */ /* 0x000ea200000e0000 */
[----:B------:R-:W-:Y:S01]  /*0b10*/  NOP ;  /* 0x0000000000007918 */ /* 0x000fe20000000000 */
[----:B--2---:R-:W-:-:S13]  /*0b20*/  ISETP.NE.AND P0, PT, R0, 0x3, PT ;  /* 0x000000030000780c */ /* 0x004fda0003f05270 */
[----:B------:R-:W-:Y:S05]  /*0b30*/  @P0 BRA `(.L_x_12) ;  /* 0x00000000002c0947 */ /* 0x000fea0003800000 */
[----:B------:R-:W-:Y:S01]  /*0b40*/  UMOV UR8, 0x400 ;  /* 0x0000040000087882 */ /* 0x000fe20000000000 */
[----:B------:R-:W-:Y:S01]  /*0b50*/  UMOV UR7, 0x20 ;  /* 0x0000002000077882 */ /* 0x000fe20000000000 */
[----:B------:R-:W-:Y:S02]  /*0b60*/  ULEA UR8, UR37, UR8, 0x18 ;  /* 0x0000000825087291 */ /* 0x000fe4000f8ec0ff */
[----:B---3--:R-:W-:-:S04]  /*0b70*/  UIADD3 UR12, UPT, UPT, -UR7, 0x100000, URZ ;  /* 0x00100000070c7890 */ /* 0x008fc8000fffe1ff */
[----:B------:R-:W-:Y:S02]  /*0b80*/  USHF.L.U32 UR13, UR12, 0xb, URZ ;  /* 0x0000000b0c0d7899 */ /* 0x000fe400080006ff */
[----:B------:R-:W-:Y:S01]  /*0b90*/  USHF.L.U32 UR12, UR12, 0x1, URZ ;  /* 0x000000010c0c7899 */ /* 0x000fe200080006ff */
[----:B------:R-:W-:Y:S01]  /*0ba0*/  ELECT P0, URZ, PT ;  /* 0x0000000000ff782f */ /* 0x000fe20003800000 */
[----:B------:R-:W2:Y:S10]  /*0bb0*/  FENCE.VIEW.ASYNC.S ;  /* 0x00000000000073c6 */ /* 0x000eb40000000000 */
[----:B--2---:R2:W3:Y:S01]  /*0bc0*/  SYNCS.EXCH.64 URZ, [UR8+0x1e0], UR12 ;  /* 0x0001e00c08ff75b2 */ /* 0x0044e20008000100 */
[----:B------:R2:W1:Y:S01]  /*0bd0*/  SYNCS.EXCH.64 URZ, [UR8+0x1e8], UR12 ;  /* 0x0001e80c08ff75b2 */ /* 0x0004620008000100 */
[----:B------:R-:W-:Y:S01]  /*0be0*/  NOP ;  /* 0x0000000000007918 */ /* 0x000fe20000000000 */
.L_x_12:
[----:B------:R-:W4:Y:S01]  /*0bf0*/  SHFL.IDX PT, R0, R66, RZ, 0x1f ;  /* 0x00001fff42007589 */ /* 0x000f2200000e0000 */
[----:B------:R-:W-:Y:S01]  /*0c00*/  NOP ;  /* 0x0000000000007918 */ /* 0x000fe20000000000 */
[----:B----4-:R-:W-:-:S13]  /*0c10*/  ISETP.NE.AND P0, PT, R0, 0x4, PT ;  /* 0x000000040000780c */ /* 0x010fda0003f05270 */
[----:B------:R-:W-:Y:S05]  /*0c20*/  @P0 BRA `(.L_x_13) ;  /* 0x0000000000480947 */ /* 0x000fea0003800000 */
[----:B---3--:R-:W-:Y:S01]  /*0c30*/  UMOV UR9, 0x1e0 ;  /* 0x000001e000097882 */ /* 0x008fe20000000000 */
[----:B--2---:R-:W-:Y:S01]  /*0c40*/  UMOV UR8, 0x400 ;  /* 0x0000040000087882 */ /* 0x004fe20000000000 */
[----:B------:R-:W-:Y:S01]  /*0c50*/  USEL UR9, UR9, 0x1a0, UP5 ;  /* 0x000001a009097887 */ /* 0x000fe2000a800000 */
        /* <DEDUP_REMOVED lines=9> */
[----:B------:R-:W2:Y:S02]  /*0cf0*/  FENCE.VIEW.ASYNC.S ;  /* 0x00000000000073c6 */ /* 0x000ea40000000000 */
[----:B--2---:R4:W2:Y:S08]  /*0d00*/  SYNCS.EXCH.64 URZ, [UR8+0x1f0], UR12 ;  /* 0x0001f00c08ff75b2 */ /* 0x0048b00008000100 */
[----:B------:R4:W3:Y:S01]  /*0d10*/  SYNCS.EXCH.64 URZ, [UR8+0x200], UR14 ;  /* 0x0002000e08ff75b2 */ /* 0x0008e20008000100 */
[----:B------:R4:W1:Y:S01]  /*0d20*/  SYNCS.EXCH.64 URZ, [UR8+0x1f8], UR12 ;  /* 0x0001f80c08ff75b2 */ /* 0x0008620008000100 */
[----:B------:R4:W1:Y:S02]  /*0d30*/  SYNCS.EXCH.64 URZ, [UR8+0x208], UR14 ;  /* 0x0002080e08ff75b2 */ /* 0x0008640008000100 */
[----:B----4-:R-:W-:Y:S01]  /*0d40*/  NOP ;  /* 0x0000000000007918 */ /* 0x010fe20000000000 */
.L_x_13:
[----:B------:R-:W4:Y:S01]  /*0d50*/  SHFL.IDX PT, R0, R66, RZ, 0x1f ;  /* 0x00001fff42007589 */ /* 0x000f2200000e0000 */
[----:B------:R-:W-:Y:S01]  /*0d60*/  NOP ;  /* 0x0000000000007918 */ /* 0x000fe20000000000 */
[----:B----4-:R-:W-:-:S13]  /*0d70*/  ISETP.NE.AND P0, PT, R0, 0x5, PT ;  /* 0x000000050000780c */ /* 0x010fda0003f05270 */
[----:B------:R-:W-:Y:S05]  /*0d80*/  @P0 BRA `(.L_x_14) ;  /* 0x0000000000540947 */ /* 0x000fea0003800000 */
[----:B---3--:R-:W-:Y:S01]  /*0d90*/  UMOV UR9, 0x400 ;  /* 0x0000040000097882 */ /* 0x008fe20000000000 */
[----:B--2---:R-:W-:Y:S01]  /*0da0*/  UMOV UR8, 0x1 ;  /* 0x0000000100087882 */ /* 0x004fe20000000000 */
        /* <DEDUP_REMOVED lines=13> */
[----:B------:R4:W1:Y:S01]  /*0e80*/  SYNCS.EXCH.64 URZ, [UR9+0x238], UR14 ;  /* 0x0002380e09ff75b2 */ /* 0x0008620008000100 */
[----:B------:R4:W1:Y:S01]  /*0e90*/  SYNCS.EXCH.64 URZ, [UR9+0x220], UR12 ;  /* 0x0002200c09ff75b2 */ /* 0x0008620008000100 */
[----:B------:R4:W1:Y:S01]  /*0ea0*/  SYNCS.EXCH.64 URZ, [UR9+0x240], UR14 ;  /* 0x0002400e09ff75b2 */ /* 0x0008620008000100 */
[----:B------:R4:W1:Y:S01]  /*0eb0*/  SYNCS.EXCH.64 URZ, [UR9+0x228], UR12 ;  /* 0x0002280c09ff75b2 */ /* 0x0008620008000100 */
[----:B------:R4:W1:Y:S02]  /*0ec0*/  SYNCS.EXCH.64 URZ, [UR9+0x248], UR14 ;  /* 0x0002480e09ff75b2 */ /* 0x0008640008000100 */
[----:B----4-:R-:W-:Y:S01]  /*0ed0*/  NOP ;  /* 0x0000000000007918 */ /* 0x010fe20000000000 */
.L_x_14:
[----:B------:R-:W4:Y:S01]  /*0ee0*/  SHFL.IDX PT, R0, R66, RZ, 0x1f ;  /* 0x00001fff42007589 */ /* 0x000f2200000e0000 */
[----:B------:R-:W-:Y:S01]  /*0ef0*/  ISETP.NE.OR P1, PT, RZ, UR10, !P1 ;  /* 0x0000000aff007c0c */ /* 0x000fe2000cf25670 */
[----:B------:R-:W-:Y:S01]  /*0f00*/  NOP ;  /* 0x0000000000007918 */ /* 0x000fe20000000000 */
[----:B----4-:R-:W-:-:S13]  /*0f10*/  ISETP.NE.AND P0, PT, R0, 0x3, PT ;  /* 0x000000030000780c */ /* 0x010fda0003f05270 */
[----:B------:R-:W-:Y:S05]  /*0f20*/  @P0 BRA `(.L_x_15) ;  /* 0x0000000000340947 */ /* 0x000fea0003800000 */
[----:B--2---:R-:W-:Y:S01]  /*0f30*/  UMOV UR8, 0x400 ;  /* 0x0000040000087882 */ /* 0x004fe20000000000 */
[----:B------:R-:W-:Y:S01]  /*0f40*/  UMOV UR7, 0x20 ;  /* 0x0000002000077882 */ /* 0x000fe20000000000 */
[----:B------:R-:W-:Y:S02]  /*0f50*/  ULEA UR8, UR37, UR8, 0x18 ;  /* 0x0000000825087291 */ /* 0x000fe4000f8ec0ff */
[----:B---3--:R-:W-:-:S04]  /*0f60*/  UIADD3 UR12, UPT, UPT, -UR7, 0x100000, URZ ;  /* 0x00100000070c7890 */ /* 0x008fc8000fffe1ff */
[----:B------:R-:W-:Y:S02]  /*0f70*/  USHF.L.U32 UR13, UR12, 0xb, URZ ;  /* 0x0000000b0c0d7899 */ /* 0x000fe400080006ff */
[----:B------:R-:W-:Y:S01]  /*0f80*/  USHF.L.U32 UR12, UR12, 0x1, URZ ;  /* 0x000000010c0c7899 */ /* 0x000fe200080006ff */
[----:B------:R-:W-:Y:S01]  /*0f90*/  ELECT P0, URZ, PT ;  /* 0x0000000000ff782f */ /* 0x000fe20003800000 */
[----:B------:R-:W2:Y:S10]  /*0fa0*/  FENCE.VIEW.ASYNC.S ;  /* 0x00000000000073c6 */ /* 0x000eb40000000000 */
[----:B--2---:R4:W2:Y:S01]  /*0fb0*/  SYNCS.EXCH.64 URZ, [UR8+0x250], UR12 ;  /* 0x0002500c08ff75b2 */ /* 0x0048a20008000100 */
[----:B------:R4:W3:Y:S01]  /*0fc0*/  SYNCS.EXCH.64 URZ, [UR8+0x260], UR12 ;  /* 0x0002600c08ff75b2 */ /* 0x0008e20008000100 */
[----:B------:R4:W1:Y:S01]  /*0fd0*/  SYNCS.EXCH.64 URZ, [UR8+0x258], UR12 ;  /* 0x0002580c08ff75b2 */ /* 0x0008620008000100 */
[----:B------:R4:W1:Y:S02]  /*0fe0*/  SYNCS.EXCH.64 URZ, [UR8+0x268], UR12 ;  /* 0x0002680c08ff75b2 */ /* 0x0008640008000100 */
[----:B----4-:R-:W-:Y:S01]  /*0ff0*/  NOP ;  /* 0x0000000000007918 */ /* 0x010fe20000000000 */
.L_x_15:
[----:B------:R-:W-:Y:S01]  /*1000*/  VOTEU.ALL UP1, P1 ;  /* 0x0000000000ff7886 */ /* 0x000fe20000820000 */
[----:B--2---:R-:W2:Y:S01]  /*1010*/  LDCU UR8, c[0x0][0x36c] ;  /* 0x00006d80ff0877ac */ /* 0x004ea20008000800 */
[----:B------:R-:W-:Y:S01]  /*1020*/  NOP ;  /* 0x0000000000007918 */ /* 0x000fe20000000000 */
[----:B------:R-:W-:Y:S01]  /*1030*/  LOP3.LUT R10, R72, 0x1f, RZ, 0xc0, !PT ;  /* 0x0000001f480a7812 */ /* 0x000fe200078ec0ff */
[----:B---3--:R-:W-:Y:S01]  /*1040*/  UMOV UR12, 0x20 ;  /* 0x00000020000c7882 */ /* 0x008fe20000000000 */
[----:B------:R-:W-:Y:S01]  /*1050*/  @!UP1 UMOV UR7, 0x400 ;  /* 0x0000040000079882 */ /* 0x000fe20000000000 */
[----:B------:R-:W-:-:S04]  /*1060*/  @!UP1 UIADD3 UR12, UPT, UPT, -UR12, 0x100000, URZ ;  /* 0x001000000c0c9890 */ /* 0x000fc8000fffe1ff */
[----:B------:R-:W-:Y:S02]  /*1070*/  @!UP1 USHF.L.U32 UR13, UR12, 0xb, URZ ;  /* 0x0000000b0c0d9899 */ /* 0x000fe400080006ff */
[----:B------:R-:W-:Y:S02]  /*1080*/  @!UP1 USHF.L.U32 UR12, UR12, 0x1, URZ ;  /* 0x000000010c0c9899 */ /* 0x000fe400080006ff */
[----:B------:R-:W-:Y:S01]  /*1090*/  @!UP1 ULEA UR7, UR37, UR7, 0x18 ;  /* 0x0000000725079291 */ /* 0x000fe2000f8ec0ff */
[----:B------:R-:W-:Y:S01]  /*10a0*/  VOTEU.ALL UP1, P1 ;  /* 0x0000000000ff7886 */ /* 0x000fe20000820000 */
[----:B------:R-:W-:Y:S01]  /*10b0*/  UISETP.NE.AND UP4, UPT, UR10, URZ, UPT ;  /* 0x000000ff0a00728c */ /* 0x000fe2000bf85270 */
[----:B------:R-:W3:Y:S09]  /*10c0*/  FENCE.VIEW.ASYNC.S ;  /* 0x00000000000073c6 */ /* 0x000ef20000000000 */
[----:B---3--:R3:W4:Y:S01]  /*10d0*/  @!UP1 SYNCS.EXCH.64 URZ, [UR7+0x270], UR12 ;  /* 0x0002700c07ff95b2 */ /* 0x0087220008000100 */
[----:B--2---:R-:W-:-:S09]  /*10e0*/  UISETP.EQ.U32.AND UP1, UPT, UR8, 0x1, UPT ;  /* 0x000000010800788c */ /* 0x004fd2000bf22070 */
[----:B------:R-:W-:Y:S05]  /*10f0*/  BRA.U !UP1, `(.L_x_16) ;  /* 0x0000000109087547 */ /* 0x000fea000b800000 */
[----:B-1--4-:R-:W-:Y:S01]  /*1100*/  UCGABAR_ARV ;  /* 0x00000000000079c7 */ /* 0x012fe20008000000 */
[----:B------:R-:W-:Y:S05]  /*1110*/  BRA `(.L_x_17) ;  /* 0x0000000000047947 */ /* 0x000fea0003800000 */
.L_x_16:
[----:B-1--4-:R-:W-:Y:S01]  /*1120*/  NOP ;  /* 0x0000000000007918 */ /* 0x012fe20000000000 */
.L_x_17:
[----:B------:R-:W1:Y:S01]  /*1130*/  S2R R11, SR_CTAID.X ;  /* 0x00000000000b7919 */ /* 0x000e620000002500 */
[----:B------:R-:W-:-:S05]  /*1140*/  CS2R.32 R60, SR_CgaSize ;  /* 0x00000000003c7805 */ /* 0x000fca0000008a00 */
[----:B------:R-:W-:-:S05]  /*1150*/  IMAD R60, R60, -0xa0, RZ ;  /* 0xffffff603c3c7824 */ /* 0x000fca00078e02ff */
[----:B------:R-:W-:-:S14]  /*1160*/  R2UR UR8, R60 ;  /* 0x000000003c0872ca */ /* 0x000fdc00000e0000 */
[----:B------:R-:W2:Y:S01]  /*1170*/  LDCU UR8, c[0x0][UR8+0x2b0] ;  /* 0x00005600080877ac */ /* 0x000ea20008000800 */
[----:B------:R-:W-:-:S05]  /*1180*/  CS2R.32 R0, SR_CgaSize ;  /* 0x0000000000007805 */ /* 0x000fca0000008a00 */
[----:B------:R-:W-:-:S06]  /*1190*/  IMAD R0, R0, -0xa0, RZ ;  /* 0xffffff6000007824 */ /* 0x000fcc00078e02ff */
[----:B------:R-:W4:Y:S01]  /*11a0*/  LDC R0, c[0x0][R0+0x2a0] ;  /* 0x0000a80000007b82 */ /* 0x000f220000000800 */
[----:B------:R-:W-:Y:S01]  /*11b0*/  PRMT R8, RZ, 0x7610, R8 ;  /* 0x00007610ff087816 */ /* 0x000fe20000000008 */
[----:B------:R-:W2:Y:S01]  /*11c0*/  S2R R20, SR_CTAID.Y ;  /* 0x0000000000147919 */ /* 0x000ea20000002600 */
[----:B------:R-:W-:-:S05]  /*11d0*/  CS2R.32 R60, SR_CgaSize ;  /* 0x00000000003c7805 */ /* 0x000fca0000008a00 */
[----:B------:R-:W-:-:S05]  /*11e0*/  IMAD R60, R60, -0xa0, RZ ;  /* 0xffffff603c3c7824 */ /* 0x000fca00078e02ff */
[----:B---3--:R-:W-:-:S14]  /*11f0*/  R2UR UR7, R60 ;  /* 0x000000003c0772ca */ /* 0x008fdc00000e0000 */
[----:B------:R-:W3:Y:S01]  /*1200*/  LDCU UR7, c[0x0][UR7+0x2b4] ;  /* 0x00005680070777ac */ /* 0x000ee20008000800 */
[----:B------:R-:W-:Y:S01]  /*1210*/  UISETP.NE.AND UP2, UPT, UR10, 0x2, UPT ;  /* 0x000000020a00788c */ /* 0x000fe2000bf45270 */
[----:B------:R-:W2:Y:S01]  /*1220*/  LDC R9, c[0x0][0xb24] ;  /* 0x0002c900ff097b82 */ /* 0x000ea20000000800 */
[----:B------:R-:W-:-:S05]  /*1230*/  CS2R.32 R58, SR_CgaSize ;  /* 0x00000000003a7805 */ /* 0x000fca0000008a00 */
[----:B------:R-:W-:-:S06]  /*1240*/  IMAD R58, R58, -0xa0, RZ ;  /* 0xffffff603a3a7824 */ /* 0x000fcc00078e02ff */
[----:B------:R-:W4:Y:S08]  /*1250*/  LDC R58, c[0x0][R58+0x2a4] ;  /* 0x0000a9003a3a7b82 */ /* 0x000f300000000800 */
[----:B------:R-:W4:Y:S01]  /*1260*/  LDC R26, c[0x0][0xb24] ;  /* 0x0002c900ff1a7b82 */ /* 0x000f220000000800 */
[----:B-1----:R-:W-:Y:S01]  /*1270*/  I2FP.F32.U32 R4, R11 ;  /* 0x0000000b00047245 */ /* 0x002fe20000201000 */
[----:B------:R-:W-:-:S06]  /*1280*/  IMAD.MOV.U32 R21, RZ, RZ, R11 ;  /* 0x000000ffff157224 */ /* 0x000fcc00078e000b */
[----:B------:R-:W1:Y:S01]  /*1290*/  S2UR UR36, SR_CTAID.Z ;  /* 0x00000000002479c3 */ /* 0x000e620000002700 */
[----:B--2---:R-:W-:Y:S02]  /*12a0*/  ISETP.GE.AND P0, PT, R9, 0x1, PT ;  /* 0x000000010900780c */ /* 0x004fe40003f06270 */
[----:B------:R-:W-:Y:S01]  /*12b0*/  I2FP.F32.U32 R2, R20 ;  /* 0x0000001400027245 */ /* 0x000fe20000201000 */
[----:B------:R-:W-:-:S04]  /*12c0*/  FMUL R4, R4, UR8 ;  /* 0x0000000804047c20 */ /* 0x000fc80008400000 */
[----:B---3--:R-:W-:Y:S01]  /*12d0*/  FMUL R2, R2, UR7 ;  /* 0x0000000702027c20 */ /* 0x008fe20008400000 */
[----:B------:R-:W2:Y:S01]  /*12e0*/  F2I.U32.TRUNC.NTZ R60, R4 ;  /* 0x00000004003c7305 */ /* 0x000ea2000020f000 */
[----:B------:R-:W3:Y:S07]  /*12f0*/  LDCU UR7, c[0x0][0xb30] ;  /* 0x00016600ff0777ac */ /* 0x000eee0008000800 */
[----:B------:R-:W1:Y:S01]  /*1300*/  F2I.U32.TRUNC.NTZ R3, R2 ;  /* 0x0000000200037305 */ /* 0x000e62000020f000 */
[----:B--2---:R-:W-:-:S04]  /*1310*/  IMAD.MOV R60, RZ, RZ, -R60 ;  /* 0x000000ffff3c7224 */ /* 0x004fc800078e0a3c */
[----:B----4-:R-:W-:Y:S01]  /*1320*/  IMAD R60, R0, R60, R11 ;  /* 0x0000003c003c7224 */ /* 0x010fe200078e020b */
[----:B------:R-:W-:Y:S01]  /*1330*/  PRMT R0, RZ, 0x7610, R0 ;  /* 0x00007610ff007816 */ /* 0x000fe20000000000 */
[----:B---3--:R-:W-:Y:S01]  /*1340*/  UISETP.NE.AND UP3, UPT, UR7, 0x1, UPT ;  /* 0x000000010700788c */ /* 0x008fe2000bf65270 */
[----:B-1----:R-:W-:-:S05]  /*1350*/  IADD3 R3, PT, PT, -R3, RZ, RZ ;  /* 0x000000ff03037210 */ /* 0x002fca0007ffe1ff */
[----:B------:R-:W-:Y:S01]  /*1360*/  IMAD R58, R58, R3, R20 ;  /* 0x000000033a3a7224 */ /* 0x000fe200078e0214 */
[----:B------:R-:W-:Y:S06]  /*1370*/  BRA.U UP4, `(.L_x_18) ;  /* 0x0000000104247547 */ /* 0x000fec000b800000 */
[----:B------:R-:W-:Y:S01]  /*1380*/  ISETP.NE.AND P1, PT, R58, RZ, PT ;  /* 0x000000ff3a00720c */ /* 0x000fe20003f25270 */
[----:B------:R-:W-:Y:S01]  /*1390*/  IMAD.MOV.U32 R0, RZ, RZ, 0x3 ;  /* 0x00000003ff007424 */ /* 0x000fe200078e00ff */
[C---:B------:R-:W-:Y:S02]  /*13a0*/  LOP3.LUT R3, R60.reuse, 0xfffffffe, RZ, 0xc0, !PT ;  /* 0xfffffffe3c037812 */ /* 0x040fe400078ec0ff */
[----:B------:R-:W-:Y:S02]  /*13b0*/  ISETP.LT.U32.OR P1, PT, R60, 0x2, !P1 ;  /* 0x000000023c00780c */ /* 0x000fe40004f21470 */
[----:B------:R-:W-:Y:S02]  /*13c0*/  SHF.L.U32 R0, R0, R3, RZ ;  /* 0x0000000300007219 */ /* 0x000fe400000006ff */
[----:B------:R-:W-:Y:S02]  /*13d0*/  SEL R5, RZ, 0x1, !P1 ;  /* 0x00000001ff057807 */ /* 0x000fe40004800000 */
[----:B------:R-:W-:-:S05]  /*13e0*/  SEL R2, RZ, 0x2, !P1 ;  /* 0x00000002ff027807 */ /* 0x000fca0004800000 */
[----:B------:R-:W-:-:S05]  /*13f0*/  IMAD.IADD R2, R5, 0x1, R2 ;  /* 0x0000000105027824 */ /* 0x000fca00078e0202 */
[----:B------:R-:W-:Y:S02]  /*1400*/  PRMT R8, R2, 0x7610, R8 ;  /* 0x0000761002087816 */ /* 0x000fe40000000008 */
.L_x_18:
[----:B------:R-:W-:Y:S05]  /*1410*/  @!P0 BRA `(.L_x_19) ;  /* 0x0000000000b88947 */ /* 0x000fea0003800000 */
[----:B------:R-:W1:Y:S01]  /*1420*/  LDC.64 R4, c[0x0][0xb18] ;  /* 0x0002c600ff047b82 */ /* 0x000e620000000a00 */
[----:B------:R-:W-:-:S07]  /*1430*/  ISETP.NE.AND P0, PT, R9, 0x1, PT ;  /* 0x000000010900780c */ /* 0x000fce0003f05270 */
[----:B------:R-:W2:Y:S08]  /*1440*/  LDC R14, c[0x0][0xb0c] ;  /* 0x0002c300ff0e7b82 */ /* 0x000eb00000000800 */
[----:B------:R-:W3:Y:S08]  /*1450*/  LDC R13, c[0x0][0x370] ;  /* 0x0000dc00ff0d7b82 */ /* 0x000ef00000000800 */
[----:B------:R-:W4:Y:S01]  /*1460*/  LDC R16, c[0x0][0x374] ;  /* 0x0000dd00ff107b82 */ /* 0x000f220000000800 */
[----:B-1----:R-:W-:-:S07]  /*1470*/  ISETP.NE.AND P1, PT, R4, 0x1, PT ;  /* 0x000000010400780c */ /* 0x002fce0003f25270 */
[----:B------:R-:W3:Y:S01]  /*1480*/  LDC.64 R6, c[0x0][0xb10] ;  /* 0x0002c400ff067b82 */ /* 0x000ee20000000a00 */
[----:B--2---:R-:W-:-:S07]  /*1490*/  ISETP.NE.AND P2, PT, R14, 0x1, PT ;  /* 0x000000010e00780c */ /* 0x004fce0003f45270 */
[----:B------:R-:W1:Y:S08]  /*14a0*/  LDC R12, c[0x0][0xb20] ;  /* 0x0002c800ff0c7b82 */ /* 0x000e700000000800 */
[----:B------:R-:W2:Y:S01]  /*14b0*/  LDC.64 R2, c[0x0][0xb28] ;  /* 0x0002ca00ff027b82 */ /* 0x000ea20000000a00 */
[----:B----4-:R-:W-:-:S04]  /*14c0*/  IMAD.HI.U32 R15, R16, R5, RZ ;  /* 0x00000005100f7227 */ /* 0x010fc800078e00ff */
[----:B------:R-:W-:-:S04]  /*14d0*/  IMAD.HI.U32 R5, R20, R5, RZ ;  /* 0x0000000514057227 */ /* 0x000fc800078e00ff */
[----:B---3--:R-:W-:-:S04]  /*14e0*/  IMAD.HI.U32 R18, R13, R6, RZ ;  /* 0x000000060d127227 */ /* 0x008fc800078e00ff */
[C---:B------:R-:W-:Y:S01]  /*14f0*/  IMAD.HI.U32 R22, R11.reuse, R6, RZ ;  /* 0x000000060b167227 */ /* 0x040fe200078e00ff */
[-C--:B------:R-:W-:Y:S02]  /*1500*/  @P2 SHF.R.U32.HI R13, RZ, R7.reuse, R18 ;  /* 0x00000007ff0d2219 */ /* 0x080fe40000011612 */
[-C--:B-1----:R-:W-:Y:S02]  /*1510*/  @P1 SHF.R.U32.HI R16, RZ, R12.reuse, R15 ;  /* 0x0000000cff101219 */ /* 0x082fe4000001160f */
[----:B------:R-:W-:Y:S02]  /*1520*/  SHF.R.U32.HI R5, RZ, R12, R5 ;  /* 0x0000000cff057219 */ /* 0x000fe40000011605 */
[----:B------:R-:W-:Y:S02]  /*1530*/  SHF.R.U32.HI R22, RZ, R7, R22 ;  /* 0x00000007ff167219 */ /* 0x000fe40000011616 */
[----:B------:R-:W-:Y:S01]  /*1540*/  SEL R5, R20, R5, !P1 ;  /* 0x0000000514057207 */ /* 0x000fe20004800000 */
[----:B--2---:R-:W-:Y:S01]  /*1550*/  IMAD.HI.U32 R18, R16, R2, RZ ;  /* 0x0000000210127227 */ /* 0x004fe200078e00ff */
[----:B------:R-:W-:-:S02]  /*1560*/  SEL R21, R11, R22, !P2 ;  /* 0x000000160b157207 */ /* 0x000fc40005000000 */
[----:B------:R-:W-:Y:S01]  /*1570*/  IADD3 R7, PT, PT, -R5, RZ, RZ ;  /* 0x000000ff05077210 */ /* 0x000fe20007ffe1ff */
[----:B------:R-:W-:Y:S01]  /*1580*/  IMAD.HI.U32 R6, R13, R2, RZ ;  /* 0x000000020d067227 */ /* 0x000fe200078e00ff */
[----:B------:R-:W-:-:S03]  /*1590*/  @P0 SHF.R.U32.HI R16, RZ, R3, R18 ;  /* 0x00000003ff100219 */ /* 0x000fc60000011612 */
[----:B------:R-:W-:Y:S01]  /*15a0*/  IMAD R7, R4, R7, R20 ;  /* 0x0000000704077224 */ /* 0x000fe200078e0214 */
[----:B------:R-:W-:Y:S01]  /*15b0*/  @P0 SHF.R.U32.HI R13, RZ, R3, R6 ;  /* 0x00000003ff0d0219 */ /* 0x000fe20000011606 */
[----:B------:R-:W-:-:S04]  /*15c0*/  IMAD R16, R16, R9, RZ ;  /* 0x0000000910107224 */ /* 0x000fc800078e02ff */
[----:B------:R-:W-:Y:S01]  /*15d0*/  IMAD R6, R13, R9, RZ ;  /* 0x000000090d067224 */ /* 0x000fe200078e02ff */
[----:B------:R-:W-:-:S04]  /*15e0*/  ISETP.GE.AND P1, PT, R5, R16, PT ;  /* 0x000000100500720c */ /* 0x000fc80003f26270 */
[----:B------:R-:W-:Y:S01]  /*15f0*/  ISETP.GE.OR P1, PT, R21, R6, P1 ;  /* 0x000000061500720c */ /* 0x000fe20000f26670 */
[----:B------:R-:W-:-:S05]  /*1600*/  IMAD.HI.U32 R6, R5, R2, RZ ;  /* 0x0000000205067227 */ /* 0x000fca00078e00ff */
[----:B------:R-:W-:-:S04]  /*1610*/  SHF.R.U32.HI R6, RZ, R3, R6 ;  /* 0x00000003ff067219 */ /* 0x000fc80000011606 */
[----:B------:R-:W-:-:S03]  /*1620*/  SEL R6, R5, R6, !P0 ;  /* 0x0000000605067207 */ /* 0x000fc60004000000 */
[----:B------:R-:W-:Y:S01]  /*1630*/  @!P1 IMAD.HI.U32 R12, R21, R2, RZ ;  /* 0x00000002150c9227 */ /* 0x000fe200078e00ff */
[----:B------:R-:W-:-:S04]  /*1640*/  IADD3 R2, PT, PT, -R6, RZ, RZ ;  /* 0x000000ff06027210 */ /* 0x000fc80007ffe1ff */
[----:B------:R-:W-:Y:S01]  /*1650*/  @!P1 SHF.R.U32.HI R12, RZ, R3, R12 ;  /* 0x00000003ff0c9219 */ /* 0x000fe2000001160c */
[----:B------:R-:W-:-:S03]  /*1660*/  IMAD R2, R9, R2, R5 ;  /* 0x0000000209027224 */ /* 0x000fc600078e0205 */
[----:B------:R-:W-:-:S05]  /*1670*/  @!P1 SEL R3, R21, R12, !P0 ;  /* 0x0000000c15039207 */ /* 0x000fca0004000000 */
[--C-:B------:R-:W-:Y:S02]  /*1680*/  @!P1 IMAD.IADD R6, R6, 0x1, -R3.reuse ;  /* 0x0000000106069824 */ /* 0x100fe400078e0a03 */
[----:B------:R-:W-:Y:S01]  /*1690*/  @!P1 IMAD R3, R2, R13, R3 ;  /* 0x0000000d02039224 */ /* 0x000fe200078e0203 */
[----:B------:R-:W-:Y:S01]  /*16a0*/  IADD3 R2, PT, PT, -R21, RZ, RZ ;  /* 0x000000ff15027210 */ /* 0x000fe20007ffe1ff */
[----:B------:R-:W-:Y:S02]  /*16b0*/  @!P1 IMAD R5, R6, R9, R21 ;  /* 0x0000000906059224 */ /* 0x000fe400078e0215 */
[----:B------:R-:W-:Y:S02]  /*16c0*/  @!P1 IMAD.MOV.U32 R21, RZ, RZ, R3 ;  /* 0x000000ffff159224 */ /* 0x000fe400078e0003 */
[----:B------:R-:W-:Y:S02]  /*16d0*/  IMAD R2, R14, R2, R11 ;  /* 0x000000020e027224 */ /* 0x000fe400078e020b */
[----:B------:R-:W-:-:S02]  /*16e0*/  IMAD R20, R5, R4, R7 ;  /* 0x0000000405147224 */ /* 0x000fc400078e0207 */
[----:B------:R-:W-:Y:S02]  /*16f0*/  IMAD R21, R21, R14, R2 ;  /* 0x0000000e15157224 */ /* 0x000fe400078e0202 */
.L_x_19:
[----:B------:R-:W-:Y:S05]  /*1700*/  BRA.U UP3, `(.L_x_20) ;  /* 0x0000000103407547 */ /* 0x000fea000b800000 */
[----:B------:R-:W1:Y:S08]  /*1710*/  LDC.64 R4, c[0x0][0xb10] ;  /* 0x0002c400ff047b82 */ /* 0x000e700000000a00 */
[----:B------:R-:W2:Y:S08]  /*1720*/  LDC.64 R2, c[0x0][0xb18] ;  /* 0x0002c600ff027b82 */ /* 0x000eb00000000a00 */
[----:B------:R-:W3:Y:S08]  /*1730*/  LDC R6, c[0x0][0xb20] ;  /* 0x0002c800ff067b82 */ /* 0x000ef00000000800 */
[----:B------:R-:W4:Y:S01]  /*1740*/  LDC R12, c[0x0][0xb0c] ;  /* 0x0002c300ff0c7b82 */ /* 0x000f220000000800 */
[----:B-1----:R-:W-:-:S05]  /*1750*/  IMAD.HI.U32 R4, R21, R4, RZ ;  /* 0x0000000415047227 */ /* 0x002fca00078e00ff */
[----:B------:R-:W-:Y:S01]  /*1760*/  SHF.R.U32.HI R4, RZ, R5, R4 ;  /* 0x00000005ff047219 */ /* 0x000fe20000011604 */
[----:B--2---:R-:W-:Y:S01]  /*1770*/  IMAD.HI.U32 R3, R20, R3, RZ ;  /* 0x0000000314037227 */ /* 0x004fe200078e00ff */
[----:B------:R-:W-:-:S04]  /*1780*/  ISETP.NE.AND P0, PT, R2, 0x1, PT ;  /* 0x000000010200780c */ /* 0x000fc80003f05270 */
[----:B---3--:R-:W-:-:S04]  /*1790*/  SHF.R.U32.HI R3, RZ, R6, R3 ;  /* 0x00000006ff037219 */ /* 0x008fc80000011603 */
[----:B------:R-:W-:Y:S02]  /*17a0*/  SEL R3, R20, R3, !P0 ;  /* 0x0000000314037207 */ /* 0x000fe40004000000 */
[----:B----4-:R-:W-:-:S04]  /*17b0*/  ISETP.NE.AND P1, PT, R12, 0x1, PT ;  /* 0x000000010c00780c */ /* 0x010fc80003f25270 */
[----:B------:R-:W-:-:S05]  /*17c0*/  SEL R6, R21, R4, !P1 ;  /* 0x0000000415067207 */ /* 0x000fca0004800000 */
[----:B------:R-:W-:Y:S02]  /*17d0*/  IMAD.IADD R4, R3, 0x1, -R6 ;  /* 0x0000000103047824 */ /* 0x000fe400078e0a06 */
[----:B------:R-:W-:Y:S02]  /*17e0*/  IMAD.IADD R3, R6, 0x1, -R3 ;  /* 0x0000000106037824 */ /* 0x000fe400078e0a03 */
[----:B------:R-:W-:Y:S02]  /*17f0*/  IMAD R21, R4, R12, R21 ;  /* 0x0000000c04157224 */ /* 0x000fe400078e0215 */
[----:B------:R-:W-:Y:S02]  /*1800*/  IMAD R20, R3, R2, R20 ;  /* 0x0000000203147224 */ /* 0x000fe400078e0214 */
.L_x_20:
[----:B------:R-:W-:Y:S05]  /*1810*/  BRA.U !UP1, `(.L_x_21) ;  /* 0x00000001090c7547 */ /* 0x000fea000b800000 */
[----:B------:R-:W-:Y:S01]  /*1820*/  UCGABAR_WAIT ;  /* 0x0000000000007dc7 */ /* 0x000fe20008000000 */
[----:B------:R-:W-:Y:S01]  /*1830*/  CCTL.IVALL ;  /* 0x00000000ff00798f */ /* 0x000fe20002000000 */
[----:B------:R-:W-:Y:S05]  /*1840*/  BRA `(.L_x_22) ;  /* 0x0000000000047947 */ /* 0x000fea0003800000 */
.L_x_21:
[----:B------:R-:W-:Y:S06]  /*1850*/  BAR.SYNC.DEFER_BLOCKING 0x0 ;  /* 0x0000000000007b1d */ /* 0x000fec0000010000 */
.L_x_22:
[----:B------:R-:W-:Y:S05]  /*1860*/  BRA.U UP2, `(.L_x_23) ;  /* 0x0000001d02c07547 */ /* 0x000fea000b800000 */
[----:B------:R-:W1:Y:S01]  /*1870*/  LDCU UR4, c[0x0][0x38c] ;  /* 0x00007180ff0477ac */ /* 0x000e620008000800 */
[----:B------:R-:W2:Y:S01]  /*1880*/  LDC R9, c[0x0][0x370] ;  /* 0x0000dc00ff097b82 */ /* 0x000ea20000000800 */
[----:B------:R-:W-:Y:S01]  /*1890*/  IMAD.SHL.U32 R16, R11, 0x40, RZ ;  /* 0x000000400b107824 */ /* 0x000fe200078e00ff */
[----:B------:R-:W-:Y:S01]  /*18a0*/  PLOP3.LUT P1, PT, PT, PT, UP5, 0x80, 0x8 ;  /* 0x000000000008781c */ /* 0x000fe20003f2f058 */
[----:B------:R-:W-:Y:S01]  /*18b0*/  HFMA2 R12, -RZ, RZ, 0, 0 ;  /* 0x00000000ff0c7431 */ /* 0x000fe200000001ff */
[----:B------:R-:W-:Y:S01]  /*18c0*/  UISETP.NE.AND UP1, UPT, UR10, URZ, UPT ;  /* 0x000000ff0a00728c */ /* 0x000fe2000bf25270 */
[----:B------:R-:W-:Y:S01]  /*18d0*/  ISETP.NE.AND P4, PT, R10, RZ, P5 ;  /* 0x000000ff0a00720c */ /* 0x000fe20002f85270 */
[----:B------:R-:W-:Y:S01]  /*18e0*/  IMAD.MOV.U32 R15, RZ, RZ, 0x1 ;  /* 0x00000001ff0f7424 */ /* 0x000fe200078e00ff */
[----:B------:R-:W-:Y:S01]  /*18f0*/  PLOP3.LUT P1, PT, P1, PT, PT, 0x8, 0x80 ;  /* 0x000000000080781c */ /* 0x000fe20000f2e170 */
[----:B------:R-:W3:Y:S01]  /*1900*/  LDC R0, c[0x0][0x374] ;  /* 0x0000dd00ff007b82 */ /* 0x000ee20000000800 */
[----:B------:R-:W-:Y:S01]  /*1910*/  IMAD.MOV.U32 R14, RZ, RZ, RZ ;  /* 0x000000ffff0e7224 */ /* 0x000fe200078e00ff */
[----:B------:R-:W-:Y:S01]  /*1920*/  MOV R8, 0x1 ;  /* 0x0000000100087802 */ /* 0x000fe20000000f00 */
[----:B------:R-:W-:Y:S01]  /*1930*/  IMAD.MOV.U32 R10, RZ, RZ, RZ ;  /* 0x000000ffff0a7224 */ /* 0x000fe200078e00ff */
[----:B------:R-:W-:Y:S01]  /*1940*/  LOP3.LUT R16, R16, 0x40, RZ, 0xc0, !PT ;  /* 0x0000004010107812 */ /* 0x000fe200078ec0ff */
[----:B------:R-:W4:Y:S01]  /*1950*/  LDCU.64 UR14, c[0x0][0x348] ;  /* 0x00006900ff0e77ac */ /* 0x000f220008000a00 */
[----:B-1----:R-:W-:-:S02]  /*1960*/  UIADD3 UR5, UPT, UPT, UR4, 0x1f, URZ ;  /* 0x0000001f04057890 */ /* 0x002fc4000fffe0ff */
[----:B------:R-:W-:Y:S02]  /*1970*/  USEL UR22, UR6, 0x2, UP1 ;  /* 0x0000000206167887 */ /* 0x000fe40008800000 */
[----:B------:R-:W-:Y:S01]  /*1980*/  USHF.R.S32.HI UR7, URZ, 0x1f, UR5 ;  /* 0x0000001fff077899 */ /* 0x000fe20008011405 */
[----:B------:R-:W-:-:S03]  /*1990*/  UMOV UR23, URZ ;  /* 0x000000ff00177c82 */ /* 0x000fc60008000000 */
[----:B------:R-:W-:Y:S02]  /*19a0*/  ULEA.HI UR7, UR7, UR5, URZ, 0x5 ;  /* 0x0000000507077291 */ /* 0x000fe4000f8f28ff */
[----:B------:R-:W-:Y:S02]  /*19b0*/  UIADD3 UR5, UPT, UPT, UR4, -0x1, URZ ;  /* 0xffffffff04057890 */ /* 0x000fe4000fffe0ff */
[----:B------:R-:W-:Y:S02]  /*19c0*/  USHF.R.S32.HI UR7, URZ, 0x5, UR7 ;  /* 0x00000005ff077899 */ /* 0x000fe40008011407 */
[----:B------:R-:W-:Y:S02]  /*19d0*/  UISETP.GE.U32.AND UP2, UPT, UR5, -0x3f, UPT ;  /* 0xffffffc10500788c */ /* 0x000fe4000bf46070 */
[----:B------:R-:W-:Y:S02]  /*19e0*/  UISETP.LT.U32.AND UP0, UPT, UR7, 0x1a, UPT ;  /* 0x0000001a0700788c */ /* 0x000fe4000bf01070 */
[----:B------:R-:W-:-:S02]  /*19f0*/  UIADD3 UR4, UPT, UPT, UR4, 0x3e, URZ ;  /* 0x0000003e04047890 */ /* 0x000fc4000fffe0ff */
[----:B------:R-:W-:-:S04]  /*1a00*/  USEL UR5, UR7, 0x1a, UP0 ;  /* 0x0000001a07057887 */ /* 0x000fc80008000000 */
[----:B------:R-:W-:Y:S02]  /*1a10*/  UIADD3 UR21, UPT, UPT, UR5, -0x1, URZ ;  /* 0xffffffff05157890 */ /* 0x000fe4000fffe0ff */
[----:B------:R-:W-:Y:S02]  /*1a20*/  @UP2 UIADD3 UR21, UPT, UPT, UR5, URZ, URZ ;  /* 0x000000ff05152290 */ /* 0x000fe4000fffe0ff */
[----:B------:R-:W-:Y:S02]  /*1a30*/  UIADD3 UR24, UPT, UPT, UR7, -UR5, URZ ;  /* 0x8000000507187290 */ /* 0x000fe4000fffe0ff */
[----:B------:R-:W-:Y:S02]  /*1a40*/  UIADD3 UR13, UPT, UPT, UR21, 0x1, URZ ;  /* 0x00000001150d7890 */ /* 0x000fe4000fffe0ff */
[----:B--2-4-:R-:W-:-:S12]  /*1a50*/  UIADD3 UR21, UPT, UPT, -UR21, URZ, URZ ;  /* 0x000000ff15157290 */ /* 0x014fd8000fffe1ff */
.L_x_43:
[----:B------:R-:W-:Y:S01]  /*1a60*/  UISETP.NE.AND UP0, UPT, UR37, URZ, UPT ;  /* 0x000000ff2500728c */ /* 0x000fe2000bf05270 */
[----:B------:R-:W1:Y:S08]  /*1a70*/  S2UR UR37, SR_CgaCtaId ;  /* 0x00000000002579c3 */ /* 0x000e700000008800 */
[----:B------:R-:W-:Y:S05]  /*1a80*/  BRA.U UP0, `(.L_x_24) ;  /* 0x0000000100347547 */ /* 0x000fea000b800000 */
[----:B------:R-:W2:Y:S01]  /*1a90*/  S2R R2, SR_CgaCtaId ;  /* 0x0000000000027919 */ /* 0x000ea20000008800 */
[----:B------:R-:W-:-:S04]  /*1aa0*/  MOV R3, 0x400 ;  /* 0x0000040000037802 */ /* 0x000fc80000000f00 */
[----:B--2---:R-:W-:Y:S02]  /*1ab0*/  LEA R3, R2, R3, 0x18 ;  /* 0x0000000302037211 */ /* 0x004fe400078ec0ff */
[----:B------:R-:W-:-:S03]  /*1ac0*/  SHF.L.U32 R2, R8, 0x1f, RZ ;  /* 0x0000001f08027819 */ /* 0x000fc600000006ff */
[----:B------:R-:W-:-:S04]  /*1ad0*/  IMAD R3, R10, 0x8, R3 ;  /* 0x000000080a037824 */ /* 0x000fc800078e0203 */
[----:B------:R-:W2:Y:S02]  /*1ae0*/  SYNCS.PHASECHK.TRANS64.TRYWAIT P0, [R3+URZ+0x260], R2 ;  /* 0x00026002030075a7 */ /* 0x000ea400080011ff */
[----:B--2---:R-:W-:Y:S05]  /*1af0*/  @!P0 BRA `(.L_x_25) ;  /* 0x0000007800e08947 */ /* 0x004fea0003800000 */
.L_x_172:
[----:B------:R-:W-:Y:S01]  /*1b00*/  VIADD R10, R10, 0x1 ;  /* 0x000000010a0a7836 */ /* 0x000fe20000000000 */
[----:B------:R2:W-:Y:S04]  /*1b10*/  SYNCS.ARRIVE.TRANS64.A1T0 RZ, [R3+URZ+0x250], RZ ;  /* 0x000250ff03ff79a7 */ /* 0x0005e800081000ff */
[----:B------:R-:W-:-:S04]  /*1b20*/  ISETP.NE.AND P0, PT, R10, 0x2, PT ;  /* 0x000000020a00780c */ /* 0x000fc80003f05270 */
[----:B------:R-:W-:Y:S02]  /*1b30*/  SEL R10, R10, RZ, P0 ;  /* 0x000000ff0a0a7207 */ /* 0x000fe40000000000 */
[----:B--2---:R-:W-:-:S04]  /*1b40*/  SEL R3, RZ, 0x1, P0 ;  /* 0x00000001ff037807 */ /* 0x004fc80000000000 */
[----:B------:R-:W-:-:S07]  /*1b50*/  LOP3.LUT R8, R8, R3, RZ, 0x3c, !PT ;  /* 0x0000000308087212 */ /* 0x000fce00078e3cff */
.L_x_24:
[----:B------:R-:W-:Y:S01]  /*1b60*/  UMOV UR6, 0x400 ;  /* 0x0000040000067882 */ /* 0x000fe20000000000 */
[----:B------:R-:W-:Y:S01]  /*1b70*/  LEA.HI R3, R21, R21, RZ, 0x1 ;  /* 0x0000001515037211 */ /* 0x000fe200078f08ff */
[----:B-1----:R-:W-:Y:S01]  /*1b80*/  ULEA UR6, UR37, UR6, 0x18 ;  /* 0x0000000625067291 */ /* 0x002fe2000f8ec0ff */
[----:B------:R-:W-:Y:S01]  /*1b90*/  SHF.L.U32 R2, R15, 0x1f, RZ ;  /* 0x0000001f0f027819 */ /* 0x000fe200000006ff */
[----:B------:R-:W-:Y:S01]  /*1ba0*/  UISETP.GE.U32.AND UP0, UPT, UR4, 0x3f, UPT ;  /* 0x0000003f0400788c */ /* 0x000fe2000bf06070 */
[C---:B------:R-:W-:Y:S01]  /*1bb0*/  R2UR UR9, R16.reuse ;  /* 0x00000000100972ca */ /* 0x040fe200000e0000 */
[----:B------:R-:W-:Y:S01]  /*1bc0*/  ULEA UR8, UR23, UR6, 0x3 ;  /* 0x0000000617087291 */ /* 0x000fe2000f8e18ff */
[----:B------:R-:W-:Y:S01]  /*1bd0*/  IMAD.SHL.U32 R3, R3, 0x40, RZ ;  /* 0x0000004003037824 */ /* 0x000fe200078e00ff */
[----:B------:R-:W-:Y:S01]  /*1be0*/  R2UR UR11, R16 ;  /* 0x00000000100b72ca */ /* 0x000fe200000e0000 */
[----:B------:R-:W-:-:S03]  /*1bf0*/  UMOV UR25, URZ ;  /* 0x000000ff00197c82 */ /* 0x000fc60008000000 */
[----:B------:R-:W-:-:S03]  /*1c00*/  R2UR UR35, R3 ;  /* 0x00000000032372ca */ /* 0x000fc600000e0000 */
[----:B------:R1:W2:Y:S01]  /*1c10*/  SYNCS.PHASECHK.TRANS64.TRYWAIT P0, [UR8+0xd0], R2 ;  /* 0x0000d002ff0075a7 */ /* 0x0002a20008001108 */
[----:B------:R-:W-:-:S09]  /*1c20*/  R2UR UR8, R20 ;  /* 0x00000000140872ca */ /* 0x000fd200000e0000 */
[----:B------:R-:W-:-:S04]  /*1c30*/  ULOP3.LUT UR35, UR9, 0xffffff80, UR35, 0xf8, !UPT ;  /* 0xffffff8009237892 */ /* 0x000fc8000f8ef823 */
[----:B------:R-:W-:Y:S01]  /*1c40*/  ULEA UR11, UR8, UR11, 0x7 ;  /* 0x0000000b080b7291 */ /* 0x000fe2000f8e38ff */
[----:B------:R-:W-:Y:S11]  /*1c50*/  BRA.U !UP0, `(.L_x_26) ;  /* 0x0000000108bc7547 */ /* 0x000ff6000b800000 */
[----:B------:R-:W-:Y:S01]  /*1c60*/  UMOV UR16, UR21 ;  /* 0x0000001500107c82 */ /* 0x000fe20008000000 */
[----:B------:R-:W-:Y:S01]  /*1c70*/  UMOV UR17, UR23 ;  /* 0x0000001700117c82 */ /* 0x000fe20008000000 */
[----:B------:R-:W-:-:S05]  /*1c80*/  UMOV UR34, URZ ;  /* 0x000000ff00227c82 */ /* 0x000fca0008000000 */
.L_x_32:
[----:B------:R-:W-:Y:S01]  /*1c90*/  ULEA UR33, UR17, UR6, 0x3 ;  /* 0x0000000611217291 */ /* 0x000fe2000f8e18ff */
[----:B------:R-:W-:Y:S01]  /*1ca0*/  @P5 MOV R3, 0x4000 ;  /* 0x0000400000035802 */ /* 0x000fe20000000f00 */
[----:B-12-4-:R-:W-:Y:S10]  /*1cb0*/  @P0 BRA `(.L_x_27) ;  /* 0x00000000000c0947 */ /* 0x016ff40003800000 */
[----:B------:R-:W-:-:S04]  /*1cc0*/  SHF.L.U32 R5, R15, 0x1f, RZ ;  /* 0x0000001f0f057819 */ /* 0x000fc800000006ff */
[----:B------:R-:W2:Y:S02]  /*1cd0*/  SYNCS.PHASECHK.TRANS64.TRYWAIT P0, [UR33+0xd0], R5 ;  /* 0x0000d005ff0075a7 */ /* 0x000ea40008001121 */
[----:B--2---:R-:W-:Y:S05]  /*1ce0*/  @!P0 BRA `(.L_x_28) ;  /* 0x0000007800788947 */ /* 0x004fea0003800000 */
.L_x_27:
[----:B------:R2:W-:Y:S01]  /*1cf0*/  @P5 SYNCS.ARRIVE.TRANS64 RZ, [UR33], R3 ;  /* 0x00000003ffff59a7 */ /* 0x0005e20008000021 */
[----:B------:R-:W-:Y:S02]  /*1d00*/  ULOP3.LUT UR8, UR22, 0x2, URZ, 0xfc, !UPT ;  /* 0x0000000216087892 */ /* 0x000fe4000f8efcff */
[----:B------:R-:W-:Y:S02]  /*1d10*/  UIADD3 UR16, UPT, UPT, UR16, 0x1, URZ ;  /* 0x0000000110107890 */ /* 0x000fe4000fffe0ff */
[----:B------:R-:W-:Y:S02]  /*1d20*/  UISETP.NE.AND UP0, UPT, UR8, 0x2, UPT ;  /* 0x000000020800788c */ /* 0x000fe4000bf05270 */
[----:B------:R-:W-:-:S07]  /*1d30*/  UISETP.NE.AND UP2, UPT, UR16, 0x1, UPT ;  /* 0x000000011000788c */ /* 0x000fce000bf45270 */
[----:B------:R-:W-:Y:S05]  /*1d40*/  BRA.U UP0, `(.L_x_29) ;  /* 0x0000000100047547 */ /* 0x000fea000b800000 */
[----:B------:R-:W-:Y:S05]  /*1d50*/  BPT.TRAP 0x1 ;  /* 0x000000040000795c */ /* 0x000fea0000300000 */
.L_x_29:
[----:B------:R-:W-:Y:S04]  /*1d60*/  BSSY.RECONVERGENT B0, `(.L_x_30) ;  /* 0x0000003000007945 */ /* 0x000fe80003800200 */
[----:B------:R-:W-:Y:S05]  /*1d70*/  @!P4 BRA `(.L_x_31) ;  /* 0x000000000004c947 */ /* 0x000fea0003800000 */
[----:B------:R-:W-:Y:S05]  /*1d80*/  BPT.TRAP 0x1 ;  /* 0x000000040000795c */ /* 0x000fea0000300000 */
.L_x_31:
[----:B------:R-:W-:Y:S05]  /*1d90*/  BSYNC.RECONVERGENT B0 ;  /* 0x0000000000007941 */ /* 0x000fea0003800200 */
.L_x_30:
[----:B------:R-:W-:Y:S02]  /*1da0*/  UIADD3 UR23, UPT, UPT, UR17, 0x1, URZ ;  /* 0x0000000111177890 */ /* 0x000fe4000fffe0ff */
[----:B------:R-:W-:Y:S02]  /*1db0*/  UIADD3 UR28, UP1, UPT, UR14, 0x80, URZ ;  /* 0x000000800e1c7890 */ /* 0x000fe4000ff3e0ff */
[----:B------:R-:W-:Y:S02]  /*1dc0*/  UISETP.NE.AND UP0, UPT, UR23, 0x1a, UPT ;  /* 0x0000001a1700788c */ /* 0x000fe4000bf05270 */
[----:B------:R-:W-:Y:S02]  /*1dd0*/  ULOP3.LUT UR33, UR33, 0xfefffff8, URZ, 0xc0, !UPT ;  /* 0xfefffff821217892 */ /* 0x000fe4000f8ec0ff */
[----:B------:R-:W-:Y:S02]  /*1de0*/  USEL UR9, URZ, 0x1, UP0 ;  /* 0x00000001ff097887 */ /* 0x000fe40008000000 */
[----:B------:R-:W-:-:S02]  /*1df0*/  USEL UR23, UR23, URZ, UP0 ;  /* 0x000000ff17177287 */ /* 0x000fc40008000000 */
[----:B------:R-:W-:Y:S02]  /*1e00*/  UIADD3 UR26, UP0, UPT, UR14, 0x180, URZ ;  /* 0x000001800e1a7890 */ /* 0x000fe4000ff1e0ff */
[----:B------:R-:W-:Y:S01]  /*1e10*/  ULEA UR8, UR23, UR6, 0x3 ;  /* 0x0000000617087291 */ /* 0x000fe2000f8e18ff */
[----:B------:R-:W-:Y:S01]  /*1e20*/  LOP3.LUT R15, R15, UR9, RZ, 0x3c, !PT ;  /* 0x000000090f0f7c12 */ /* 0x000fe2000f8e3cff */
[----:B------:R-:W-:Y:S02]  /*1e30*/  UIADD3.X UR29, UPT, UPT, URZ, UR15, URZ, UP1, !UPT ;  /* 0x0000000fff1d7290 */ /* 0x000fe40008ffe4ff */
[----:B------:R-:W-:Y:S01]  /*1e40*/  UIADD3.X UR27, UPT, UPT, URZ, UR15, URZ, UP0, !UPT ;  /* 0x0000000fff1b7290 */ /* 0x000fe200087fe4ff */
[----:B-1----:R-:W-:Y:S01]  /*1e50*/  SHF.L.U32 R2, R15, 0x1f, RZ ;  /* 0x0000001f0f027819 */ /* 0x002fe200000006ff */
[----:B------:R-:W-:Y:S01]  /*1e60*/  UMOV UR18, 0x0 ;  /* 0x0000000000127882 */ /* 0x000fe20000000000 */
[----:B------:R-:W-:Y:S01]  /*1e70*/  UMOV UR19, 0x10000000 ;  /* 0x1000000000137882 */ /* 0x000fe20000000000 */
[----:B------:R-:W-:Y:S01]  /*1e80*/  UMOV UR10, UR34 ;  /* 0x00000022000a7c82 */ /* 0x000fe20008000000 */
[----:B------:R4:W1:Y:S01]  /*1e90*/  SYNCS.PHASECHK.TRANS64.TRYWAIT P0, [UR8+0xd0], R2 ;  /* 0x0000d002ff0075a7 */ /* 0x0008620008001108 */
[----:B------:R-:W-:Y:S01]  /*1ea0*/  ULEA UR8, UR17, UR6, 0xc ;  /* 0x0000000611087291 */ /* 0x000fe2000f8e60ff */
[----:B------:R-:W-:Y:S01]  /*1eb0*/  UMOV UR12, UR36 ;  /* 0x00000024000c7c82 */ /* 0x000fe20008000000 */
[----:B------:R-:W-:-:S02]  /*1ec0*/  UMOV UR9, UR33 ;  /* 0x0000002100097c82 */ /* 0x000fc40008000000 */
[----:B------:R-:W-:Y:S02]  /*1ed0*/  UIADD3 UR32, UPT, UPT, UR8, 0x4400, URZ ;  /* 0x0000440008207890 */ /* 0x000fe4000fffe0ff */
[----:B------:R-:W-:Y:S01]  /*1ee0*/  UIADD3 UR8, UPT, UPT, UR8, 0x1e400, URZ ;  /* 0x0001e40008087890 */ /* 0x000fe2000fffe0ff */
[----:B------:R-:W-:Y:S01]  /*1ef0*/  UMOV UR25, UR13 ;  /* 0x0000000d00197c82 */ /* 0x000fe20008000000 */
[----:B------:R-:W-:-:S05]  /*1f00*/  UMOV UR17, UR23 ;  /* 0x0000001700117c82 */ /* 0x000fca0008000000 */
[----:B------:R2:W-:Y:S02]  /*1f10*/  UTMALDG.3D.2CTA [UR32], [UR28], desc[UR18] ;  /* 0x000012201c0075b4 */ /* 0x0005e40008211000 */
[----:B------:R4:W-:Y:S01]  /*1f20*/  UTMALDG.3D.2CTA [UR8], [UR26], desc[UR18] ;  /* 0x000012081a0075b4 */ /* 0x0009e20008211000 */
[----:B--2---:R-:W-:Y:S01]  /*1f30*/  UIADD3 UR34, UPT, UPT, UR34, 0x20, URZ ;  /* 0x0000002022227890 */ /* 0x004fe2000fffe0ff */
[----:B------:R-:W-:Y:S11]  /*1f40*/  BRA.U UP2, `(.L_x_32) ;  /* 0xfffffffd02507547 */ /* 0x000ff6000b83ffff */
.L_x_26:
[----:B----4-:R-:W-:Y:S01]  /*1f50*/  ULEA UR8, UR23, UR6, 0x3 ;  /* 0x0000000617087291 */ /* 0x010fe2000f8e18ff */
[----:B-1----:R-:W-:Y:S01]  /*1f60*/  SHF.L.U32 R2, R15, 0x1f, RZ ;  /* 0x0000001f0f027819 */ /* 0x002fe200000006ff */
[----:B------:R-:W-:Y:S01]  /*1f70*/  @!P1 SYNCS.ARRIVE.TRANS64.A1T0 RZ, [UR6+0x1e8], RZ ;  /* 0x0001e8ffffff99a7 */ /* 0x000fe20008100006 */
[----:B------:R-:W-:-:S06]  /*1f80*/  UISETP.GT.AND UP0, UPT, UR7, UR5, UPT ;  /* 0x000000050700728c */ /* 0x000fcc000bf04270 */
[----:B--2---:R1:W2:Y:S03]  /*1f90*/  SYNCS.PHASECHK.TRANS64.TRYWAIT P0, [UR8+0xd0], R2 ;  /* 0x0000d002ff0075a7 */ /* 0x0042a60008001108 */
[----:B------:R-:W-:Y:S05]  /*1fa0*/  BRA.U !UP0, `(.L_x_33) ;  /* 0x0000000108bc7547 */ /* 0x000fea000b800000 */
[----:B------:R-:W-:Y:S01]  /*1fb0*/  UIADD3 UR26, UPT, UPT, UR24, UR25, URZ ;  /* 0x00000019181a7290 */ /* 0x000fe2000fffe0ff */
[----:B------:R-:W-:-:S11]  /*1fc0*/  UMOV UR27, UR23 ;  /* 0x00000017001b7c82 */ /* 0x000fd60008000000 */
.L_x_39:
[----:B------:R-:W-:Y:S01]  /*1fd0*/  ULEA UR17, UR27, UR6, 0x3 ;  /* 0x000000061b117291 */ /* 0x000fe2000f8e18ff */
[----:B--2---:R-:W-:Y:S01]  /*1fe0*/  @P5 MOV R3, 0x4000 ;  /* 0x0000400000035802 */ /* 0x004fe20000000f00 */
[----:B-12---:R-:W-:Y:S10]  /*1ff0*/  @P0 BRA `(.L_x_34) ;  /* 0x00000000000c0947 */ /* 0x006ff40003800000 */
[----:B------:R-:W-:-:S04]  /*2000*/  SHF.L.U32 R5, R15, 0x1f, RZ ;  /* 0x0000001f0f057819 */ /* 0x000fc800000006ff */
[----:B------:R-:W2:Y:S02]  /*2010*/  SYNCS.PHASECHK.TRANS64.TRYWAIT P0, [UR17+0xd0], R5 ;  /* 0x0000d005ff0075a7 */ /* 0x000ea40008001111 */
[----:B--2---:R-:W-:Y:S05]  /*2020*/  @!P0 BRA `(.L_x_35) ;  /* 0x0000007400c08947 */ /* 0x004fea0003800000 */
.L_x_34:
[----:B------:R2:W-:Y:S01]  /*2030*/  @P5 SYNCS.ARRIVE.TRANS64 RZ, [UR17], R3 ;  /* 0x00000003ffff59a7 */ /* 0x0005e20008000011 */
[----:B------:R-:W-:-:S04]  /*2040*/  ULOP3.LUT UR8, UR22, 0x2, URZ, 0xfc, !UPT ;  /* 0x0000000216087892 */ /* 0x000fc8000f8efcff */
[----:B------:R-:W-:-:S09]  /*2050*/  UISETP.NE.AND UP0, UPT, UR8, 0x2, UPT ;  /* 0x000000020800788c */ /* 0x000fd2000bf05270 */
[----:B------:R-:W-:Y:S05]  /*2060*/  BRA.U UP0, `(.L_x_36) ;  /* 0x0000000100047547 */ /* 0x000fea000b800000 */
[----:B------:R-:W-:Y:S05]  /*2070*/  BPT.TRAP 0x1 ;  /* 0x000000040000795c */ /* 0x000fea0000300000 */
.L_x_36:
[----:B------:R-:W-:Y:S04]  /*2080*/  BSSY.RECONVERGENT B0, `(.L_x_37) ;  /* 0x0000003000007945 */ /* 0x000fe80003800200 */
[----:B------:R-:W-:Y:S05]  /*2090*/  @!P4 BRA `(.L_x_38) ;  /* 0x000000000004c947 */ /* 0x000fea0003800000 */
[----:B------:R-:W-:Y:S05]  /*20a0*/  BPT.TRAP 0x1 ;  /* 0x000000040000795c */ /* 0x000fea0000300000 */
.L_x_38:
[----:B------:R-:W-:Y:S05]  /*20b0*/  BSYNC.RECONVERGENT B0 ;  /* 0x0000000000007941 */ /* 0x000fea0003800200 */
.L_x_37:
[----:B------:R-:W-:Y:S02]  /*20c0*/  UIADD3 UR23, UPT, UPT, UR27, 0x1, URZ ;  /* 0x000000011b177890 */ /* 0x000fe4000fffe0ff */
[----:B------:R-:W-:Y:S02]  /*20d0*/  UIADD3 UR32, UP1, UPT, UR14, 0x80, URZ ;  /* 0x000000800e207890 */ /* 0x000fe4000ff3e0ff */
[----:B------:R-:W-:Y:S02]  /*20e0*/  UISETP.NE.AND UP0, UPT, UR23, 0x1a, UPT ;  /* 0x0000001a1700788c */ /* 0x000fe4000bf05270 */
[----:B------:R-:W-:Y:S02]  /*20f0*/  USHF.L.U32 UR18, UR25, 0x5, URZ ;  /* 0x0000000519127899 */ /* 0x000fe400080006ff */
[----:B------:R-:W-:Y:S02]  /*2100*/  USEL UR9, URZ, 0x1, UP0 ;  /* 0x00000001ff097887 */ /* 0x000fe40008000000 */
[----:B------:R-:W-:-:S02]  /*2110*/  USEL UR23, UR23, URZ, UP0 ;  /* 0x000000ff17177287 */ /* 0x000fc40008000000 */
[----:B------:R-:W-:Y:S02]  /*2120*/  UIADD3 UR30, UP0, UPT, UR14, 0x180, URZ ;  /* 0x000001800e1e7890 */ /* 0x000fe4000ff1e0ff */
[----:B------:R-:W-:Y:S01]  /*2130*/  ULEA UR8, UR23, UR6, 0x3 ;  /* 0x0000000617087291 */ /* 0x000fe2000f8e18ff */
[----:B------:R-:W-:Y:S01]  /*2140*/  LOP3.LUT R15, R15, UR9, RZ, 0x3c, !PT ;  /* 0x000000090f0f7c12 */ /* 0x000fe2000f8e3cff */
[----:B------:R-:W-:Y:S02]  /*2150*/  ULOP3.LUT UR17, UR17, 0xfefffff8, URZ, 0xc0, !UPT ;  /* 0xfefffff811117892 */ /* 0x000fe4000f8ec0ff */
[----:B------:R-:W-:Y:S01]  /*2160*/  UIADD3.X UR33, UPT, UPT, URZ, UR15, URZ, UP1, !UPT ;  /* 0x0000000fff217290 */ /* 0x000fe20008ffe4ff */
[----:B-1----:R-:W-:Y:S01]  /*2170*/  SHF.L.U32 R2, R15, 0x1f, RZ ;  /* 0x0000001f0f027819 */ /* 0x002fe200000006ff */
[----:B------:R-:W-:Y:S01]  /*2180*/  UIADD3.X UR31, UPT, UPT, URZ, UR15, URZ, UP0, !UPT ;  /* 0x0000000fff1f7290 */ /* 0x000fe200087fe4ff */
[----:B------:R-:W-:Y:S02]  /*2190*/  UMOV UR28, 0x0 ;  /* 0x00000000001c7882 */ /* 0x000fe40000000000 */
[----:B------:R4:W1:Y:S01]  /*21a0*/  SYNCS.PHASECHK.TRANS64.TRYWAIT P0, [UR8+0xd0], R2 ;  /* 0x0000d002ff0075a7 */ /* 0x0008620008001108 */
[----:B------:R-:W-:Y:S01]  /*21b0*/  ULEA UR8, UR27, UR6, 0xc ;  /* 0x000000061b087291 */ /* 0x000fe2000f8e60ff */
[----:B------:R-:W-:Y:S01]  /*21c0*/  UMOV UR29, 0x10000000 ;  /* 0x10000000001d7882 */ /* 0x000fe20000000000 */
[----:B------:R-:W-:-:S02]  /*21d0*/  UMOV UR19, UR35 ;  /* 0x0000002300137c82 */ /* 0x000fc40008000000 */
[----:B------:R-:W-:Y:S02]  /*21e0*/  UIADD3 UR16, UPT, UPT, UR8, 0x4400, URZ ;  /* 0x0000440008107890 */ /* 0x000fe4000fffe0ff */
[----:B------:R-:W-:Y:S01]  /*21f0*/  UIADD3 UR8, UPT, UPT, UR8, 0x1e400, URZ ;  /* 0x0001e40008087890 */ /* 0x000fe2000fffe0ff */
[----:B------:R-:W-:Y:S01]  /*2200*/  UMOV UR20, UR36 ;  /* 0x0000002400147c82 */ /* 0x000fe20008000000 */
[----:B------:R-:W-:Y:S01]  /*2210*/  UMOV UR12, UR36 ;  /* 0x00000024000c7c82 */ /* 0x000fe20008000000 */
[----:B------:R-:W-:Y:S01]  /*2220*/  UMOV UR9, UR17 ;  /* 0x0000001100097c82 */ /* 0x000fe20008000000 */
[----:B------:R-:W-:Y:S01]  /*2230*/  UMOV UR10, UR18 ;  /* 0x00000012000a7c82 */ /* 0x000fe20008000000 */
[----:B------:R-:W-:Y:S02]  /*2240*/  UIADD3 UR25, UPT, UPT, UR25, 0x1, URZ ;  /* 0x0000000119197890 */ /* 0x000fe4000fffe0ff */
[----:B------:R4:W-:Y:S01]  /*2250*/  UTMALDG.3D.2CTA [UR16], [UR32], desc[UR28] ;  /* 0x00001c10200075b4 */ /* 0x0009e20008211000 */
[----:B------:R-:W-:Y:S01]  /*2260*/  UMOV UR27, UR23 ;  /* 0x00000017001b7c82 */ /* 0x000fe20008000000 */
[----:B------:R-:W-:Y:S01]  /*2270*/  UISETP.NE.AND UP0, UPT, UR25, UR26, UPT ;  /* 0x0000001a1900728c */ /* 0x000fe2000bf05270 */
[----:B------:R4:W-:Y:S08]  /*2280*/  UTMALDG.3D.2CTA [UR8], [UR30], desc[UR28] ;  /* 0x00001c081e0075b4 */ /* 0x0009f00008211000 */
[----:B----4-:R-:W-:Y:S05]  /*2290*/  BRA.U UP0, `(.L_x_39) ;  /* 0xfffffffd004c7547 */ /* 0x010fea000b83ffff */
.L_x_33:
[----:B-1----:R-:W-:Y:S01]  /*22a0*/  LEA R2, R14, UR6, 0x3 ;  /* 0x000000060e027c11 */ /* 0x002fe2000f8e18ff */
[----:B------:R-:W-:Y:S01]  /*22b0*/  NOP ;  /* 0x0000000000007918 */ /* 0x000fe20000000000 */
[----:B--2---:R-:W-:Y:S02]  /*22c0*/  SHF.L.U32 R3, R12, 0x1f, RZ ;  /* 0x0000001f0c037819 */ /* 0x004fe400000006ff */
[----:B------:R-:W-:Y:S02]  /*22d0*/  LEA R4, R14, UR6, 0x4 ;  /* 0x000000060e047c11 */ /* 0x000fe4000f8e20ff */
[----:B------:R-:W1:Y:S02]  /*22e0*/  SYNCS.PHASECHK.TRANS64.TRYWAIT P0, [R2+URZ+0x1f0], R3 ;  /* 0x0001f003020075a7 */ /* 0x000e6400080011ff */
[----:B-1----:R-:W-:Y:S05]  /*22f0*/  @!P0 BRA `(.L_x_40) ;  /* 0x0000007400248947 */ /* 0x002fea0003800000 */
.L_x_175:
[----:B------:R-:W2:Y:S01]  /*2300*/  LDS.128 R4, [R4+0x280] ;  /* 0x0002800004047984 */ /* 0x000ea20000000c00 */
[----:B------:R-:W-:Y:S01]  /*2310*/  ISETP.GE.AND P0, PT, R26, 0x1, PT ;  /* 0x000000011a00780c */ /* 0x000fe20003f06270 */
[----:B-1----:R-:W-:Y:S01]  /*2320*/  VIADD R2, R2, 0x200 ;  /* 0x0000020002027836 */ /* 0x002fe20000000000 */
[----:B------:R-:W-:Y:S01]  /*2330*/  @!PT LDS RZ, [RZ] ;  /* 0x00000000fffff984 */ /* 0x000fe20000000800 */
[----:B------:R-:W-:Y:S01]  /*2340*/  @!PT LDS RZ, [RZ] ;  /* 0x00000000fffff984 */ /* 0x000fe20000000800 */
[----:B------:R-:W-:Y:S01]  /*2350*/  @!PT LDS RZ, [RZ] ;  /* 0x00000000fffff984 */ /* 0x000fe20000000800 */
[----:B------:R-:W-:Y:S01]  /*2360*/  @!PT LDS RZ, [RZ] ;  /* 0x00000000fffff984 */ /* 0x000fe20000000800 */
[----:B------:R1:W-:Y:S06]  /*2370*/  MEMBAR.ALL.CTA ;  /* 0x0000000000007992 */ /* 0x0003ec0000008000 */
[----:B-1----:R-:W1:Y:S01]  /*2380*/  FENCE.VIEW.ASYNC.S ;  /* 0x00000000000073c6 */ /* 0x002e620000000000 */
[----:B------:R-:W-:-:S04]  /*2390*/  PRMT R2, RZ, 0x654, R2 ;  /* 0x00000654ff027816 */ /* 0x000fc80000000002 */
[----:B-1----:R1:W-:Y:S01]  /*23a0*/  SYNCS.ARRIVE.TRANS64.RED.A1T0 RZ, [R2+URZ], RZ ;  /* 0x000000ff02ff79a7 */ /* 0x0023e200081004ff */
[----:B--2---:R-:W-:-:S13]  /*23b0*/  LOP3.LUT P2, RZ, R6, 0x1, RZ, 0xc0, !PT ;  /* 0x0000000106ff7812 */ /* 0x004fda000784c0ff */
[----:B------:R-:W-:Y:S01]  /*23c0*/  @P2 SHF.R.U32.HI R3, RZ, 0x10, R5 ;  /* 0x00000010ff032819 */ /* 0x000fe20000011605 */
[----:B------:R-:W-:Y:S01]  /*23d0*/  VOTEU.ANY UP0, P2 ;  /* 0x0000000000ff7886 */ /* 0x000fe20001000100 */
[----:B------:R-:W-:Y:S02]  /*23e0*/  @P2 MOV R13, R4 ;  /* 0x00000004000d2202 */ /* 0x000fe40000000f00 */
[----:B------:R-:W-:Y:S02]  /*23f0*/  @P2 R2UR.BROADCAST UR8, R3 ;  /* 0x00000000030822ca */ /* 0x000fe400008e0000 */
[----:B------:R-:W-:-:S11]  /*2400*/  @P2 LOP3.LUT R11, R5, 0xffff, RZ, 0xc0, !PT ;  /* 0x0000ffff050b2812 */ /* 0x000fd600078ec0ff */
[----:B------:R-:W-:Y:S01]  /*2410*/  @UP0 UMOV UR36, UR8 ;  /* 0x0000000800240c82 */ /* 0x000fe20008000000 */
[----:B-1----:R-:W-:Y:S05]  /*2420*/  @!P0 BRA `(.L_x_41) ;  /* 0x0000000000b88947 */ /* 0x002fea0003800000 */
[----:B------:R-:W3:Y:S01]  /*2430*/  LDC.64 R4, c[0x0][0xb18] ;  /* 0x0002c600ff047b82 */ /* 0x000ee20000000a00 */
[----:B------:R-:W-:-:S07]  /*2440*/  ISETP.NE.AND P3, PT, R26, 0x1, PT ;  /* 0x000000011a00780c */ /* 0x000fce0003f65270 */
[----:B------:R-:W1:Y:S08]  /*2450*/  LDC.64 R6, c[0x0][0xb10] ;  /* 0x0002c400ff067b82 */ /* 0x000e700000000a00 */
[----:B------:R-:W2:Y:S08]  /*2460*/  LDC R17, c[0x0][0xb20] ;  /* 0x0002c800ff117b82 */ /* 0x000eb00000000800 */
[----:B------:R-:W4:Y:S01]  /*2470*/  LDC R18, c[0x0][0xb0c] ;  /* 0x0002c300ff127b82 */ /* 0x000f220000000800 */
[----:B---3--:R-:W-:Y:S01]  /*2480*/  IMAD.HI.U32 R22, R0, R5, RZ ;  /* 0x0000000500167227 */ /* 0x008fe200078e00ff */
[----:B------:R-:W-:-:S06]  /*2490*/  ISETP.NE.AND P0, PT, R4, 0x1, PT ;  /* 0x000000010400780c */ /* 0x000fcc0003f05270 */
[----:B------:R-:W3:Y:S01]  /*24a0*/  LDC.64 R2, c[0x0][0xb28] ;  /* 0x0002ca00ff027b82 */ /* 0x000ee20000000a00 */
[----:B-1----:R-:W-:-:S04]  /*24b0*/  IMAD.HI.U32 R20, R9, R6, RZ ;  /* 0x0000000609147227 */ /* 0x002fc800078e00ff */
[----:B------:R-:W-:Y:S01]  /*24c0*/  IMAD.HI.U32 R24, R13, R6, RZ ;  /* 0x000000060d187227 */ /* 0x000fe200078e00ff */
[----:B------:R-:W-:Y:S02]  /*24d0*/  SHF.R.U32.HI R20, RZ, R7, R20 ;  /* 0x00000007ff147219 */ /* 0x000fe40000011614 */
[----:B--2---:R-:W-:Y:S01]  /*24e0*/  SHF.R.U32.HI R19, RZ, R17, R22 ;  /* 0x00000011ff137219 */ /* 0x004fe20000011616 */
[----:B------:R-:W-:Y:S01]  /*24f0*/  IMAD.HI.U32 R22, R11, R5, RZ ;  /* 0x000000050b167227 */ /* 0x000fe200078e00ff */
[----:B------:R-:W-:Y:S02]  /*2500*/  SHF.R.U32.HI R24, RZ, R7, R24 ;  /* 0x00000007ff187219 */ /* 0x000fe40000011618 */
[----:B------:R-:W-:Y:S02]  /*2510*/  SEL R19, R0, R19, !P0 ;  /* 0x0000001300137207 */ /* 0x000fe40004000000 */
[----:B------:R-:W-:Y:S02]  /*2520*/  SHF.R.U32.HI R22, RZ, R17, R22 ;  /* 0x00000011ff167219 */ /* 0x000fe40000011616 */
[----:B----4-:R-:W-:-:S02]  /*2530*/  ISETP.NE.AND P1, PT, R18, 0x1, PT ;  /* 0x000000011200780c */ /* 0x010fc40003f25270 */
[----:B------:R-:W-:Y:S02]  /*2540*/  SEL R5, R11, R22, !P0 ;  /* 0x000000160b057207 */ /* 0x000fe40004000000 */
[----:B------:R-:W-:Y:S02]  /*2550*/  SEL R21, R9, R20, !P1 ;  /* 0x0000001409157207 */ /* 0x000fe40004800000 */
[----:B------:R-:W-:Y:S01]  /*2560*/  SEL R7, R13, R24, !P1 ;  /* 0x000000180d077207 */ /* 0x000fe20004800000 */
[----:B---3--:R-:W-:Y:S01]  /*2570*/  IMAD.HI.U32 R20, R19, R2, RZ ;  /* 0x0000000213147227 */ /* 0x008fe200078e00ff */
[----:B------:R-:W-:-:S03]  /*2580*/  IADD3 R17, PT, PT, -R5, RZ, RZ ;  /* 0x000000ff05117210 */ /* 0x000fc60007ffe1ff */
        /* <DEDUP_REMOVED lines=11> */
[----:B------:R-:W-:-:S04]  /*2640*/  @!P0 IMAD.HI.U32 R20, R7, R2, RZ ;  /* 0x0000000207148227 */ /* 0x000fc800078e00ff */
[----:B------:R-:W-:Y:S01]  /*2650*/  IMAD.MOV R2, RZ, RZ, -R6 ;  /* 0x000000ffff027224 */ /* 0x000fe200078e0a06 */
[----:B------:R-:W-:-:S03]  /*2660*/  @!P0 SHF.R.U32.HI R20, RZ, R3, R20 ;  /* 0x00000003ff148219 */ /* 0x000fc60000011614 */
[----:B------:R-:W-:Y:S01]  /*2670*/  IMAD R2, R26, R2, R5 ;  /* 0x000000021a027224 */ /* 0x000fe200078e0205 */
        /* <DEDUP_REMOVED lines=9> */
.L_x_41:
[----:B------:R-:W1:Y:S02]  /*2710*/  LDCU UR8, c[0x0][0xb30] ;  /* 0x00016600ff0877ac */ /* 0x000e640008000800 */
[----:B-1----:R-:W-:-:S09]  /*2720*/  UISETP.NE.AND UP0, UPT, UR8, 0x1, UPT ;  /* 0x000000010800788c */ /* 0x002fd2000bf05270 */
[----:B------:R-:W-:Y:S05]  /*2730*/  BRA.U UP0, `(.L_x_42) ;  /* 0x0000000100407547 */ /* 0x000fea000b800000 */
[----:B------:R-:W1:Y:S08]  /*2740*/  LDC.64 R4, c[0x0][0xb10] ;  /* 0x0002c400ff047b82 */ /* 0x000e700000000a00 */
[----:B------:R-:W2:Y:S08]  /*2750*/  LDC.64 R2, c[0x0][0xb18] ;  /* 0x0002c600ff027b82 */ /* 0x000eb00000000a00 */
[----:B------:R-:W4:Y:S08]  /*2760*/  LDC R6, c[0x0][0xb20] ;  /* 0x0002c800ff067b82 */ /* 0x000f300000000800 */
[----:B------:R-:W3:Y:S01]  /*2770*/  LDC R18, c[0x0][0xb0c] ;  /* 0x0002c300ff127b82 */ /* 0x000ee20000000800 */
[----:B-1----:R-:W-:-:S05]  /*2780*/  IMAD.HI.U32 R4, R13, R4, RZ ;  /* 0x000000040d047227 */ /* 0x002fca00078e00ff */
[----:B------:R-:W-:Y:S01]  /*2790*/  SHF.R.U32.HI R4, RZ, R5, R4 ;  /* 0x00000005ff047219 */ /* 0x000fe20000011604 */
[----:B--2---:R-:W-:Y:S01]  /*27a0*/  IMAD.HI.U32 R3, R11, R3, RZ ;  /* 0x000000030b037227 */ /* 0x004fe200078e00ff */
[----:B------:R-:W-:-:S04]  /*27b0*/  ISETP.NE.AND P0, PT, R2, 0x1, PT ;  /* 0x000000010200780c */ /* 0x000fc80003f05270 */
[----:B----4-:R-:W-:-:S04]  /*27c0*/  SHF.R.U32.HI R6, RZ, R6, R3 ;  /* 0x00000006ff067219 */ /* 0x010fc80000011603 */
[----:B------:R-:W-:Y:S02]  /*27d0*/  SEL R3, R11, R6, !P0 ;  /* 0x000000060b037207 */ /* 0x000fe40004000000 */
[----:B---3--:R-:W-:-:S04]  /*27e0*/  ISETP.NE.AND P1, PT, R18, 0x1, PT ;  /* 0x000000011200780c */ /* 0x008fc80003f25270 */
[----:B------:R-:W-:-:S05]  /*27f0*/  SEL R4, R13, R4, !P1 ;  /* 0x000000040d047207 */ /* 0x000fca0004800000 */
[----:B------:R-:W-:Y:S02]  /*2800*/  IMAD.IADD R5, R3, 0x1, -R4 ;  /* 0x0000000103057824 */ /* 0x000fe400078e0a04 */
[----:B------:R-:W-:Y:S02]  /*2810*/  IMAD.IADD R3, R4, 0x1, -R3 ;  /* 0x0000000104037824 */ /* 0x000fe400078e0a03 */
[----:B------:R-:W-:Y:S02]  /*2820*/  IMAD R13, R5, R18, R13 ;  /* 0x00000012050d7224 */ /* 0x000fe400078e020d */
[----:B------:R-:W-:-:S07]  /*2830*/  IMAD R11, R3, R2, R11 ;  /* 0x00000002030b7224 */ /* 0x000fce00078e020b */
.L_x_42:
[----:B------:R-:W-:Y:S01]  /*2840*/  VIADD R14, R14, 0x1 ;  /* 0x000000010e0e7836 */ /* 0x000fe20000000000 */
[----:B------:R-:W-:Y:S01]  /*2850*/  PLOP3.LUT P1, PT, PT, PT, PT, 0x80, 0x8 ;  /* 0x000000000008781c */ /* 0x000fe20003f2f070 */
[----:B------:R-:W-:Y:S02]  /*2860*/  IMAD.IADD R21, R13, 0x1, R60 ;  /* 0x000000010d157824 */ /* 0x000fe400078e023c */
[----:B------:R-:W-:Y:S01]  /*2870*/  IMAD.IADD R20, R11, 0x1, R58 ;  /* 0x000000010b147824 */ /* 0x000fe200078e023a */
[----:B------:R-:W-:-:S04]  /*2880*/  ISETP.NE.AND P0, PT, R14, 0x2, PT ;  /* 0x000000020e00780c */ /* 0x000fc80003f05270 */
[----:B------:R-:W-:Y:S02]  /*2890*/  SEL R3, RZ, 0x1, P0 ;  /* 0x00000001ff037807 */ /* 0x000fe40000000000 */
[----:B------:R-:W-:Y:S02]  /*28a0*/  SEL R14, R14, RZ, P0 ;  /* 0x000000ff0e0e7207 */ /* 0x000fe40000000000 */
[----:B------:R-:W-:Y:S01]  /*28b0*/  LOP3.LUT R12, R12, R3, RZ, 0x3c, !PT ;  /* 0x000000030c0c7212 */ /* 0x000fe200078e3cff */
[----:B------:R-:W-:Y:S06]  /*28c0*/  @P2 BRA `(.L_x_43) ;  /* 0xfffffff000642947 */ /* 0x000fec000383ffff */
[----:B------:R-:W-:Y:S01]  /*28d0*/  UIADD3 UR6, UPT, UPT, UR6, 0xd0, URZ ;  /* 0x000000d006067890 */ /* 0x000fe2000fffe0ff */
[----:B------:R-:W-:-:S03]  /*28e0*/  SHF.L.U32 R3, R15, 0x1f, RZ ;  /* 0x0000001f0f037819 */ /* 0x000fc600000006ff */
[----:B------:R-:W-:-:S09]  /*28f0*/  ULEA UR4, UR23, UR6, 0x3 ;  /* 0x0000000617047291 */ /* 0x000fd2000f8e18ff */
[----:B------:R-:W1:Y:S02]  /*2900*/  SYNCS.PHASECHK.TRANS64.TRYWAIT P0, [UR4], R3 ;  /* 0x00000003ff0075a7 */ /* 0x000e640008001104 */
[----:B-1----:R-:W-:Y:S05]  /*2910*/  @!P0 BRA `(.L_x_44) ;  /* 0x0000006c00b08947 */ /* 0x002fea0003800000 */
.L_x_177:
[----:B------:R-:W-:-:S04]  /*2920*/  UIADD3 UR5, UPT, UPT, UR23, 0x1, URZ ;  /* 0x0000000117057890 */ /* 0x000fc8000fffe0ff */
[----:B------:R-:W-:-:S04]  /*2930*/  UISETP.NE.AND UP0, UPT, UR5, 0x1a, UPT ;  /* 0x0000001a0500788c */ /* 0x000fc8000bf05270 */
[----:B------:R-:W-:Y:S02]  /*2940*/  USEL UR7, URZ, 0x1, UP0 ;  /* 0x00000001ff077887 */ /* 0x000fe40008000000 */
[----:B------:R-:W-:-:S04]  /*2950*/  USEL UR5, UR5, URZ, UP0 ;  /* 0x000000ff05057287 */ /* 0x000fc80008000000 */
[----:B------:R-:W-:Y:S01]  /*2960*/  ULEA UR4, UR5, UR6, 0x3 ;  /* 0x0000000605047291 */ /* 0x000fe2000f8e18ff */
[----:B------:R-:W-:-:S04]  /*2970*/  LOP3.LUT R2, R15, UR7, RZ, 0x3c, !PT ;  /* 0x000000070f027c12 */ /* 0x000fc8000f8e3cff */
[----:B-1----:R-:W-:-:S04]  /*2980*/  SHF.L.U32 R3, R2, 0x1f, RZ ;  /* 0x0000001f02037819 */ /* 0x002fc800000006ff */
[----:B------:R-:W1:Y:S02]  /*2990*/  SYNCS.PHASECHK.TRANS64.TRYWAIT P0, [UR4], R3 ;  /* 0x00000003ff0075a7 */ /* 0x000e640008001104 */
[----:B-1----:R-:W-:Y:S05]  /*29a0*/  @!P0 BRA `(.L_x_45) ;  /* 0x0000006c00a48947 */ /* 0x002fea0003800000 */
.L_x_179:
        /* <DEDUP_REMOVED lines=9> */
.L_x_181:
        /* <DEDUP_REMOVED lines=9> */
.L_x_183:
        /* <DEDUP_REMOVED lines=9> */
.L_x_185:
        /* <DEDUP_REMOVED lines=9> */
.L_x_187:
        /* <DEDUP_REMOVED lines=9> */
.L_x_189:
        /* <DEDUP_REMOVED lines=9> */
.L_x_191:
        /* <DEDUP_REMOVED lines=9> */
.L_x_193:
        /* <DEDUP_REMOVED lines=9> */
.L_x_195:
        /* <DEDUP_REMOVED lines=9> */
.L_x_197:
        /* <DEDUP_REMOVED lines=9> */
.L_x_199:
        /* <DEDUP_REMOVED lines=9> */
.L_x_201:
        /* <DEDUP_REMOVED lines=9> */
.L_x_203:
        /* <DEDUP_REMOVED lines=9> */
.L_x_205:
        /* <DEDUP_REMOVED lines=9> */
.L_x_207:
        /* <DEDUP_REMOVED lines=9> */
.L_x_209:
        /* <DEDUP_REMOVED lines=9> */
.L_x_211:
        /* <DEDUP_REMOVED lines=9> */
.L_x_213:
        /* <DEDUP_REMOVED lines=9> */
.L_x_215:
        /* <DEDUP_REMOVED lines=9> */
.L_x_217:
        /* <DEDUP_REMOVED lines=9> */
.L_x_219:
        /* <DEDUP_REMOVED lines=9> */
.L_x_221:
        /* <DEDUP_REMOVED lines=9> */
.L_x_223:
        /* <DEDUP_REMOVED lines=9> */
.L_x_225:
[----:B------:R-:W-:-:S04]  /*36a0*/  UIADD3 UR5, UPT, UPT, UR5, 0x1, URZ ;  /* 0x0000000105057890 */ /* 0x000fc8000fffe0ff */
[----:B------:R-:W-:-:S04]  /*36b0*/  UISETP.NE.AND UP0, UPT, UR5, 0x1a, UPT ;  /* 0x0000001a0500788c */ /* 0x000fc8000bf05270 */
[----:B------:R-:W-:Y:S02]  /*36c0*/  USEL UR4, URZ, 0x1, UP0 ;  /* 0x00000001ff047887 */ /* 0x000fe40008000000 */
[----:B------:R-:W-:-:S04]  /*36d0*/  USEL UR5, UR5, URZ, UP0 ;  /* 0x000000ff05057287 */ /* 0x000fc80008000000 */
[----:B------:R-:W-:Y:S01]  /*36e0*/  ULEA UR5, UR5, UR6, 0x3 ;  /* 0x0000000605057291 */ /* 0x000fe2000f8e18ff */
[----:B-1----:R-:W-:-:S04]  /*36f0*/  LOP3.LUT R3, R2, UR4, RZ, 0x3c, !PT ;  /* 0x0000000402037c12 */ /* 0x002fc8000f8e3cff */
[----:B------:R-:W-:Y:S01]  /*3700*/  SHF.L.U32 R3, R3, 0x1f, RZ ;  /* 0x0000001f03037819 */ /* 0x000fe200000006ff */
[----:B---3--:R-:W-:-:S07]  /*3710*/  IMAD.U32 R0, RZ, RZ, UR5 ;  /* 0x00000005ff007e24 */ /* 0x008fce000f8e00ff */
.L_x_69:
[----:B-1----:R1:W2:Y:S02]  /*3720*/  SYNCS.PHASECHK.TRANS64.TRYWAIT P0, [R0+URZ], R3 ;  /* 0x00000003000075a7 */ /* 0x0022a400080011ff */
[----:B--2---:R-:W-:Y:S05]  /*3730*/  @!P0 NANOSLEEP.SYNCS 0x989680 ;  /* 0x009896800000895d */ /* 0x004fea0003900000 */
[----:B------:R-:W2:Y:S02]  /*3740*/  @!P0 SYNCS.PHASECHK.TRANS64 P0, [R0+URZ], R3 ;  /* 0x00000003000085a7 */ /* 0x000ea400080010ff */
[----:B--2---:R-:W-:Y:S05]  /*3750*/  @P0 EXIT ;  /* 0x000000000000094d */ /* 0x004fea0003800000 */
[----:B------:R-:W-:Y:S05]  /*3760*/  BRA `(.L_x_69) ;  /* 0xfffffffc00ec7947 */ /* 0x000fea000383ffff */
.L_x_23:
[----:B------:R-:W-:-:S04]  /*3770*/  UISETP.NE.AND UP1, UPT, UR37, URZ, UPT ;  /* 0x000000ff2500728c */ /* 0x000fc8000bf25270 */
[----:B------:R-:W-:-:S09]  /*3780*/  UISETP.NE.OR UP1, UPT, UR10, 0x1, UP1 ;  /* 0x000000010a00788c */ /* 0x000fd20008f25670 */
[----:B------:R-:W-:Y:S05]  /*3790*/  BRA.U UP1, `(.L_x_70) ;  /* 0x00000005014c7547 */ /* 0x000fea000b800000 */
[----:B------:R-:W-:Y:S01]  /*37a0*/  HFMA2 R11, -RZ, RZ, 0, 0 ;  /* 0x00000000ff0b7431 */ /* 0x000fe200000001ff */
[----:B------:R-:W-:Y:S01]  /*37b0*/  ISETP.GE.U32.AND P2, PT, R10, 0x2, PT ;  /* 0x000000020a00780c */ /* 0x000fe20003f46070 */
[----:B------:R-:W-:Y:S01]  /*37c0*/  IMAD.MOV.U32 R12, RZ, RZ, 0x1 ;  /* 0x00000001ff0c7424 */ /* 0x000fe200078e00ff */
[----:B------:R-:W-:Y:S01]  /*37d0*/  CS2R R8, SRZ ;  /* 0x0000000000087805 */ /* 0x000fe2000001ff00 */
[----:B------:R-:W-:Y:S01]  /*37e0*/  IMAD.MOV.U32 R3, RZ, RZ, RZ ;  /* 0x000000ffff037224 */ /* 0x000fe200078e00ff */
[----:B------:R-:W-:Y:S01]  /*37f0*/  UMOV UR4, 0x400 ;  /* 0x0000040000047882 */ /* 0x000fe20000000000 */
[----:B------:R-:W-:Y:S01]  /*3800*/  UMOV UR6, URZ ;  /* 0x000000ff00067c82 */ /* 0x000fe20008000000 */
[----:B------:R-:W-:-:S12]  /*3810*/  ULEA UR37, UR37, UR4, 0x18 ;  /* 0x0000000425257291 */ /* 0x000fd8000f8ec0ff */
.L_x_74:
[----:B------:R-:W-:Y:S02]  /*3820*/  LEA R0, R3, UR37, 0x3 ;  /* 0x0000002503007c11 */ /* 0x000fe4000f8e18ff */
[----:B------:R-:W-:-:S03]  /*3830*/  SHF.L.U32 R5, R8, 0x1f, RZ ;  /* 0x0000001f08057819 */ /* 0x000fc600000006ff */
[----:B------:R-:W-:Y:S01]  /*3840*/  VIADD R4, R0, 0x260 ;  /* 0x0000026000047836 */ /* 0x000fe20000000000 */
[----:B------:R-:W1:Y:S02]  /*3850*/  SYNCS.PHASECHK.TRANS64.TRYWAIT P0, [R0+URZ+0x250], R5 ;  /* 0x00025005000075a7 */ /* 0x000e6400080011ff */
[----:B-1----:R-:W-:Y:S05]  /*3860*/  @!P0 BRA `(.L_x_71) ;  /* 0x0000006800348947 */ /* 0x002fea0003800000 */
.L_x_226:
[----:B------:R-:W-:Y:S01]  /*3870*/  ULEA UR5, UR6, UR37, 0x3 ;  /* 0x0000002506057291 */ /* 0x000fe2000f8e18ff */
[----:B------:R-:W-:Y:S01]  /*3880*/  PRMT R4, RZ, 0x654, R4 ;  /* 0x00000654ff047816 */ /* 0x000fe20000000004 */
[----:B-1----:R-:W-:Y:S01]  /*3890*/  @!P2 IMAD.MOV.U32 R5, RZ, RZ, 0x10 ;  /* 0x00000010ff05a424 */ /* 0x002fe200078e00ff */
[----:B------:R-:W-:Y:S01]  /*38a0*/  SHF.L.U32 R7, R12, 0x1f, RZ ;  /* 0x0000001f0c077819 */ /* 0x000fe200000006ff */
[----:B------:R-:W-:Y:S01]  /*38b0*/  UIADD3 UR4, UPT, UPT, UR5, 0x1f0, URZ ;  /* 0x000001f005047890 */ /* 0x000fe2000fffe0ff */
[----:B------:R1:W-:Y:S05]  /*38c0*/  SYNCS.ARRIVE.TRANS64.RED.A1T0 RZ, [R4+URZ], RZ ;  /* 0x000000ff04ff79a7 */ /* 0x0003ea00081004ff */
[----:B------:R-:W-:Y:S01]  /*38d0*/  IMAD.U32 R13, RZ, RZ, UR4 ;  /* 0x00000004ff0d7e24 */ /* 0x000fe2000f8e00ff */
[----:B------:R-:W2:Y:S04]  /*38e0*/  SYNCS.PHASECHK.TRANS64.TRYWAIT P0, [UR5+0x200], R7 ;  /* 0x00020007ff0075a7 */ /* 0x000ea80008001105 */
[----:B------:R-:W-:Y:S01]  /*38f0*/  PRMT R13, R10, 0x654, R13 ;  /* 0x000006540a0d7816 */ /* 0x000fe2000000000d */
[----:B-12---:R-:W-:Y:S06]  /*3900*/  @!P0 BRA `(.L_x_72) ;  /* 0x0000006800208947 */ /* 0x006fec0003800000 */
.L_x_228:
[----:B------:R-:W-:Y:S01]  /*3910*/  ULEA UR4, UR6, UR37, 0x4 ;  /* 0x0000002506047291 */ /* 0x000fe2000f8e20ff */
[----:B------:R-:W-:Y:S01]  /*3920*/  SEL R2, R13, R2, !P2 ;  /* 0x000000020d027207 */ /* 0x000fe20005000000 */
[----:B------:R-:W-:Y:S01]  /*3930*/  UIADD3 UR5, UPT, UPT, UR5, 0x1f0, URZ ;  /* 0x000001f005057890 */ /* 0x000fe2000fffe0ff */
[----:B-1----:R-:W-:Y:S01]  /*3940*/  LEA R0, R11, UR37, 0x3 ;  /* 0x000000250b007c11 */ /* 0x002fe2000f8e18ff */
[----:B------:R-:W-:Y:S01]  /*3950*/  UIADD3 UR4, UPT, UPT, UR4, 0x280, URZ ;  /* 0x0000028004047890 */ /* 0x000fe2000fffe0ff */
[----:B------:R1:W-:Y:S01]  /*3960*/  @!P2 SYNCS.ARRIVE.TRANS64.RED RZ, [R2+URZ], R5 ;  /* 0x0000000502ffa9a7 */ /* 0x0003e200080004ff */
[----:B------:R-:W-:Y:S01]  /*3970*/  UIADD3 UR6, UPT, UPT, UR6, 0x1, URZ ;  /* 0x0000000106067890 */ /* 0x000fe2000fffe0ff */
[----:B------:R-:W-:-:S03]  /*3980*/  VIADD R3, R3, 0x1 ;  /* 0x0000000103037836 */ /* 0x000fc60000000000 */
[----:B------:R-:W-:Y:S02]  /*3990*/  UISETP.NE.AND UP0, UPT, UR6, 0x2, UPT ;  /* 0x000000020600788c */ /* 0x000fe4000bf05270 */
[----:B------:R-:W-:Y:S01]  /*39a0*/  ISETP.NE.AND P0, PT, R3, 0x2, PT ;  /* 0x000000020300780c */ /* 0x000fe20003f05270 */
[----:B------:R-:W-:Y:S06]  /*39b0*/  UGETNEXTWORKID.BROADCAST [UR4], [UR5] ;  /* 0x00000000040073ca */ /* 0x000fec0008000100 */
[----:B------:R-:W-:Y:S02]  /*39c0*/  USEL UR4, URZ, 0x1, UP0 ;  /* 0x00000001ff047887 */ /* 0x000fe40008000000 */
[----:B------:R-:W-:-:S04]  /*39d0*/  USEL UR6, UR6, URZ, UP0 ;  /* 0x000000ff06067287 */ /* 0x000fc80008000000 */
[----:B------:R-:W-:Y:S02]  /*39e0*/  LOP3.LUT R12, R12, UR4, RZ, 0x3c, !PT ;  /* 0x000000040c0c7c12 */ /* 0x000fe4000f8e3cff */
[----:B-1----:R-:W-:-:S04]  /*39f0*/  SHF.L.U32 R5, R9, 0x1f, RZ ;  /* 0x0000001f09057819 */ /* 0x002fc800000006ff */
[----:B------:R-:W1:Y:S02]  /*3a00*/  SYNCS.PHASECHK.TRANS64.TRYWAIT P1, [R0+URZ+0x1f0], R5 ;  /* 0x0001f005000075a7 */ /* 0x000e6400080211ff */
[----:B-1----:R-:W-:Y:S05]  /*3a10*/  @!P1 BRA `(.L_x_73) ;  /* 0x0000006400f49947 */ /* 0x002fea0003800000 */
.L_x_229:
[----:B------:R-:W-:Y:S01]  /*3a20*/  LEA R4, R11, UR37, 0x4 ;  /* 0x000000250b047c11 */ /* 0x000fe2000f8e20ff */
[----:B-1----:R-:W-:Y:S01]  /*3a30*/  VIADD R0, R0, 0x200 ;  /* 0x0000020000007836 */ /* 0x002fe20000000000 */
[----:B------:R-:W-:Y:S01]  /*3a40*/  SEL R3, R3, RZ, P0 ;  /* 0x000000ff03037207 */ /* 0x000fe20000000000 */
[----:B------:R-:W-:-:S03]  /*3a50*/  VIADD R11, R11, 0x1 ;  /* 0x000000010b0b7836 */ /* 0x000fc60000000000 */
[----:B------:R-:W1:Y:S01]  /*3a60*/  LDS.128 R4, [R4+0x280] ;  /* 0x0002800004047984 */ /* 0x000e620000000c00 */
[----:B------:R-:W-:Y:S02]  /*3a70*/  PRMT R0, RZ, 0x654, R0 ;  /* 0x00000654ff007816 */ /* 0x000fe40000000000 */
[C---:B------:R-:W-:Y:S01]  /*3a80*/  ISETP.NE.AND P1, PT, R11.reuse, 0x2, PT ;  /* 0x000000020b00780c */ /* 0x040fe20003f25270 */
[----:B------:R-:W-:Y:S01]  /*3a90*/  @!PT LDS RZ, [RZ] ;  /* 0x00000000fffff984 */ /* 0x000fe20000000800 */
[----:B------:R-:W-:Y:S01]  /*3aa0*/  @!PT LDS RZ, [RZ] ;  /* 0x00000000fffff984 */ /* 0x000fe20000000800 */
[----:B------:R-:W-:Y:S01]  /*3ab0*/  @!PT LDS RZ, [RZ] ;  /* 0x00000000fffff984 */ /* 0x000fe20000000800 */
[----:B------:R-:W-:Y:S01]  /*3ac0*/  @!PT LDS RZ, [RZ] ;  /* 0x00000000fffff984 */ /* 0x000fe20000000800 */
[----:B------:R2:W-:Y:S06]  /*3ad0*/  MEMBAR.ALL.CTA ;  /* 0x0000000000007992 */ /* 0x0005ec0000008000 */
[----:B--2---:R-:W2:Y:S01]  /*3ae0*/  FENCE.VIEW.ASYNC.S ;  /* 0x00000000000073c6 */ /* 0x004ea20000000000 */
[----:B------:R-:W-:Y:S01]  /*3af0*/  SEL R11, R11, RZ, P1 ;  /* 0x000000ff0b0b7207 */ /* 0x000fe20000800000 */
[----:B--2---:R2:W-:Y:S01]  /*3b00*/  SYNCS.ARRIVE.TRANS64.RED.A1T0 RZ, [R0+URZ], RZ ;  /* 0x000000ff00ff79a7 */ /* 0x0045e200081004ff */
[----:B-1----:R-:W-:-:S02]  /*3b10*/  LOP3.LUT P3, RZ, R6, 0x1, RZ, 0xc0, !PT ;  /* 0x0000000106ff7812 */ /* 0x002fc4000786c0ff */
[----:B------:R-:W-:-:S04]  /*3b20*/  SEL R5, RZ, 0x1, P0 ;  /* 0x00000001ff057807 */ /* 0x000fc80000000000 */
[----:B------:R-:W-:Y:S02]  /*3b30*/  LOP3.LUT R8, R8, R5, RZ, 0x3c, !PT ;  /* 0x0000000508087212 */ /* 0x000fe400078e3cff */
[----:B--2---:R-:W-:-:S04]  /*3b40*/  SEL R0, RZ, 0x1, P1 ;  /* 0x00000001ff007807 */ /* 0x004fc80000800000 */
[----:B------:R-:W-:Y:S01]  /*3b50*/  LOP3.LUT R9, R9, R0, RZ, 0x3c, !PT ;  /* 0x0000000009097212 */ /* 0x000fe200078e3cff */
[----:B------:R-:W-:Y:S06]  /*3b60*/  @P3 BRA `(.L_x_74) ;  /* 0xfffffffc002c3947 */ /* 0x000fec000383ffff */
[----:B------:R-:W-:Y:S01]  /*3b70*/  ULEA UR5, UR6, UR37, 0x3 ;  /* 0x0000002506057291 */ /* 0x000fe2000f8e18ff */
[----:B------:R-:W-:-:S08]  /*3b80*/  SHF.L.U32 R3, R12, 0x1f, RZ ;  /* 0x0000001f0c037819 */ /* 0x000fd000000006ff */
[----:B------:R-:W1:Y:S02]  /*3b90*/  SYNCS.PHASECHK.TRANS64 P0, [UR5+0x200], R3 ;  /* 0x00020003ff0075a7 */ /* 0x000e640008001005 */
[----:B-1----:R-:W-:Y:S05]  /*3ba0*/  @P0 BRA `(.L_x_75) ;  /* 0x0000000000080947 */ /* 0x002fea0003800000 */
[----:B------:R-:W1:Y:S02]  /*3bb0*/  SYNCS.PHASECHK.TRANS64.TRYWAIT P0, [UR5+0x200], R3 ;  /* 0x00020003ff0075a7 */ /* 0x000e640008001105 */
[----:B-1----:R-:W-:Y:S05]  /*3bc0*/  @!P0 BRA `(.L_x_76) ;  /* 0x00000064009c8947 */ /* 0x002fea0003800000 */
.L_x_75:
[----:B------:R-:W-:-:S04]  /*3bd0*/  UIADD3 UR4, UPT, UPT, UR6, 0x1, URZ ;  /* 0x0000000106047890 */ /* 0x000fc8000fffe0ff */
[----:B------:R-:W-:-:S04]  /*3be0*/  UISETP.NE.AND UP0, UPT, UR4, 0x2, UPT ;  /* 0x000000020400788c */ /* 0x000fc8000bf05270 */
[----:B------:R-:W-:Y:S02]  /*3bf0*/  USEL UR7, URZ, 0x1, UP0 ;  /* 0x00000001ff077887 */ /* 0x000fe40008000000 */
[----:B------:R-:W-:-:S04]  /*3c00*/  USEL UR4, UR4, URZ, UP0 ;  /* 0x000000ff04047287 */ /* 0x000fc80008000000 */
[----:B------:R-:W-:Y:S01]  /*3c10*/  ULEA UR4, UR4, UR37, 0x3 ;  /* 0x0000002504047291 */ /* 0x000fe2000f8e18ff */
[----:B-1----:R-:W-:-:S04]  /*3c20*/  LOP3.LUT R3, R12, UR7, RZ, 0x3c, !PT ;  /* 0x000000070c037c12 */ /* 0x002fc8000f8e3cff */
[----:B------:R-:W-:-:S04]  /*3c30*/  SHF.L.U32 R0, R3, 0x1f, RZ ;  /* 0x0000001f03007819 */ /* 0x000fc800000006ff */
[----:B------:R-:W1:Y:S02]  /*3c40*/  SYNCS.PHASECHK.TRANS64 P0, [UR4+0x200], R0 ;  /* 0x00020000ff0075a7 */ /* 0x000e640008001004 */
[----:B-1----:R-:W-:Y:S05]  /*3c50*/  @P0 EXIT ;  /* 0x000000000000094d */ /* 0x002fea0003800000 */
[----:B------:R-:W-:Y:S02]  /*3c60*/  SHF.L.U32 R3, R3, 0x1f, RZ ;  /* 0x0000001f03037819 */ /* 0x000fe400000006ff */
[----:B------:R-:W-:-:S07]  /*3c70*/  MOV R0, UR4 ;  /* 0x0000000400007c02 */ /* 0x000fce0008000f00 */
.L_x_77:
[----:B-1----:R1:W2:Y:S02]  /*3c80*/  SYNCS.PHASECHK.TRANS64.TRYWAIT P0, [R0+URZ+0x200], R3 ;  /* 0x00020003000075a7 */ /* 0x0022a400080011ff */
[----:B--2---:R-:W-:Y:S05]  /*3c90*/  @!P0 NANOSLEEP.SYNCS 0x989680 ;  /* 0x009896800000895d */ /* 0x004fea0003900000 */
[----:B------:R-:W2:Y:S02]  /*3ca0*/  @!P0 SYNCS.PHASECHK.TRANS64 P0, [R0+URZ+0x200], R3 ;  /* 0x00020003000085a7 */ /* 0x000ea400080010ff */
[----:B--2---:R-:W-:Y:S05]  /*3cb0*/  @P0 EXIT ;  /* 0x000000000000094d */ /* 0x004fea0003800000 */
[----:B------:R-:W-:Y:S05]  /*3cc0*/  BRA `(.L_x_77) ;  /* 0xfffffffc00ec7947 */ /* 0x000fea000383ffff */
.L_x_70:
[----:B------:R-:W-:Y:S05]  /*3cd0*/  BRA.U UP4, `(.L_x_78) ;  /* 0x0000001104a07547 */ /* 0x000fea000b800000 */
[----:B------:R-:W-:Y:S01]  /*3ce0*/  UMOV UR6, 0x40 ;  /* 0x0000004000067882 */ /* 0x000fe20000000000 */
[----:B------:R-:W-:Y:S01]  /*3cf0*/  NOP ;  /* 0x0000000000007918 */ /* 0x000fe20000000000 */
[----:B------:R-:W-:Y:S01]  /*3d00*/  ULEA UR6, UR37, UR6, 0x18 ;  /* 0x0000000625067291 */ /* 0x000fe2000f8ec0ff */
[----:B------:R-:W-:Y:S02]  /*3d10*/  UMOV UR7, 0x400 ;  /* 0x0000040000077882 */ /* 0x000fe40000000000 */
[----:B------:R-:W-:-:S06]  /*3d20*/  ULEA UR37, UR37, UR7, 0x18 ;  /* 0x0000000725257291 */ /* 0x000fcc000f8ec0ff */
[----:B------:R-:W1:Y:S02]  /*3d30*/  LDS.U8 R2, [UR6+0x1c] ;  /* 0x00001c06ff027984 */ /* 0x000e640008000000 */
[----:B-1----:R-:W-:-:S13]  /*3d40*/  ISETP.NE.AND P0, PT, R2, RZ, PT ;  /* 0x000000ff0200720c */ /* 0x002fda0003f05270 */
[----:B------:R-:W-:Y:S05]  /*3d50*/  @P0 BRA `(.L_x_79) ;  /* 0x0000000400080947 */ /* 0x000fea0003800000 */
[----:B------:R-:W-:Y:S02]  /*3d60*/  UISETP.NE.U32.AND UP0, UPT, UR5, 0x1, UPT ;  /* 0x000000010500788c */ /* 0x000fe4000bf05070 */
[----:B------:R-:W-:-:S07]  /*3d70*/  UIADD3 UR8, UPT, UPT, UR6, 0x8, URZ ;  /* 0x0000000806087890 */ /* 0x000fce000fffe0ff */
[----:B------:R-:W-:Y:S05]  /*3d80*/  BRA.U !UP0, `(.L_x_80) ;  /* 0x00000001089c7547 */ /* 0x000fea000b800000 */
[----:B------:R-:W-:Y:S01]  /*3d90*/  ELECT P0, URZ, PT ;  /* 0x0000000000ff782f */ /* 0x000fe20003800000 */
[----:B------:R-:W-:-:S12]  /*3da0*/  BSSY B0, `(.L_x_80) ;  /* 0x0000025000007945 */ /* 0x000fd80003800000 */
[----:B------:R-:W-:Y:S05]  /*3db0*/  @!P0 BRA `(.L_x_81) ;  /* 0x00000000008c8947 */ /* 0x000fea0003800000 */
[----:B------:R-:W-:-:S05]  /*3dc0*/  UMOV UR7, 0x10 ;  /* 0x0000001000077882 */ /* 0x000fca0000000000 */
[----:B------:R-:W-:Y:S04]  /*3dd0*/  DEPBAR.LE SB1, 0x36 ;  /* 0x00009d800000791a */ /* 0x000fe80000000000 */
[----:B------:R-:W1:Y:S02]  /*3de0*/  UTCATOMSWS.2CTA.FIND_AND_SET.ALIGN UP1, UR7, UR7 ;  /* 0x00000007000775e3 */ /* 0x000e640008220800 */
[----:B-1----:R-:W-:Y:S01]  /*3df0*/  MOV R11, UR7 ;  /* 0x00000007000b7c02 */ /* 0x002fe20008000f00 */
[----:B------:R-:W-:Y:S06]  /*3e00*/  BRA.U UP1, `(.L_x_82) ;  /* 0x0000000101187547 */ /* 0x000fec000b800000 */
.L_x_83:
[----:B------:R-:W-:Y:S05]  /*3e10*/  NANOSLEEP 0x64 ;  /* 0x000000640000795d */ /* 0x000fea0003800000 */
[----:B------:R-:W-:-:S05]  /*3e20*/  UMOV UR7, 0x10 ;  /* 0x0000001000077882 */ /* 0x000fca0000000000 */
[----:B------:R-:W-:Y:S04]  /*3e30*/  DEPBAR.LE SB1, 0x36 ;  /* 0x00009d800000791a */ /* 0x000fe80000000000 */
[----:B------:R-:W1:Y:S02]  /*3e40*/  UTCATOMSWS.2CTA.FIND_AND_SET.ALIGN UP1, UR7, UR7 ;  /* 0x00000007000775e3 */ /* 0x000e640008220800 */
[----:B-1----:R-:W-:Y:S01]  /*3e50*/  MOV R11, UR7 ;  /* 0x00000007000b7c02 */ /* 0x002fe20008000f00 */
[----:B------:R-:W-:Y:S05]  /*3e60*/  BRA.U !UP1, `(.L_x_83) ;  /* 0xfffffffd09e87547 */ /* 0x000fea000b83ffff */
.L_x_82:
[----:B------:R-:W1:Y:S01]  /*3e70*/  LDS R5, [UR6+0x10] ;  /* 0x00001006ff057984 */ /* 0x000e620008000800 */
[----:B------:R-:W-:Y:S01]  /*3e80*/  IMAD.U32 R3, RZ, RZ, UR37 ;  /* 0x00000025ff037e24 */ /* 0x000fe2000f8e00ff */
[----:B------:R-:W-:-:S03]  /*3e90*/  MOV R2, UR4 ;  /* 0x0000000400027c02 */ /* 0x000fc60008000f00 */
[----:B------:R-:W-:Y:S01]  /*3ea0*/  VIADD R3, R3, 0x2a0 ;  /* 0x000002a003037836 */ /* 0x000fe20000000000 */
[----:B-1----:R-:W-:-:S04]  /*3eb0*/  SHF.L.U32 R5, R5, 0x1f, RZ ;  /* 0x0000001f05057819 */ /* 0x002fc800000006ff */
[----:B------:R-:W1:Y:S02]  /*3ec0*/  SYNCS.PHASECHK.TRANS64.TRYWAIT P0, [UR6+0x8], R5 ;  /* 0x00000805ff0075a7 */ /* 0x000e640008001106 */
[----:B-1----:R-:W-:Y:S05]  /*3ed0*/  @P0 BRA `(.L_x_84) ;  /* 0x0000000000080947 */ /* 0x002fea0003800000 */
[----:B------:R-:W1:Y:S02]  /*3ee0*/  SYNCS.PHASECHK.TRANS64.TRYWAIT P0, [UR6+0x8], R5 ;  /* 0x00000805ff0075a7 */ /* 0x000e640008001106 */
[----:B-1----:R-:W-:Y:S05]  /*3ef0*/  @!P0 BRA `(.L_x_85) ;  /* 0x0000006000e88947 */ /* 0x002fea0003800000 */
.L_x_84:
[----:B-1----:R-:W-:Y:S01]  /*3f00*/  HFMA2 R4, -RZ, RZ, 0, 5.9604644775390625e-08 ;  /* 0x00000001ff047431 */ /* 0x002fe200000001ff */
[----:B------:R-:W-:Y:S01]  /*3f10*/  UPRMT UR7, UR4, 0x654, UR8 ;  /* 0x0000065404077896 */ /* 0x000fe20008000008 */
[----:B------:R-:W-:Y:S01]  /*3f20*/  IMAD.MOV.U32 R6, RZ, RZ, 0xffff ;  /* 0x0000ffffff067424 */ /* 0x000fe200078e00ff */
[----:B------:R-:W-:Y:S01]  /*3f30*/  PRMT R2, R2, 0x654, R3 ;  /* 0x0000065402027816 */ /* 0x000fe20000000003 */
[----:B------:R-:W-:Y:S02]  /*3f40*/  IMAD.MOV.U32 R5, RZ, RZ, 0x4 ;  /* 0x00000004ff057424 */ /* 0x000fe400078e00ff */
[----:B------:R-:W-:Y:S01]  /*3f50*/  IMAD.SHL.U32 R9, R11, 0x20, RZ ;  /* 0x000000200b097824 */ /* 0x000fe200078e00ff */
[----:B------:R-:W-:Y:S02]  /*3f60*/  MOV R3, UR7 ;  /* 0x0000000700037c02 */ /* 0x000fe40008000f00 */
[-C--:B------:R-:W-:Y:S01]  /*3f70*/  SHF.L.U32 R7, R6, R11.reuse, RZ ;  /* 0x0000000b06077219 */ /* 0x080fe200000006ff */
[----:B------:R1:W-:Y:S01]  /*3f80*/  SYNCS.ARRIVE.TRANS64.RED RZ, [UR7], R5 ;  /* 0x00000005ffff79a7 */ /* 0x0003e20008000407 */
[----:B------:R-:W-:Y:S01]  /*3f90*/  SHF.L.U32 R6, R4, R11, RZ ;  /* 0x0000000b04067219 */ /* 0x000fe200000006ff */
[----:B------:R1:W-:Y:S04]  /*3fa0*/  STS [UR37+0x2a0], R9 ;  /* 0x0002a009ff007988 */ /* 0x0003e80008000825 */
[----:B------:R1:W-:Y:S04]  /*3fb0*/  STAS [R2.64], R11 ;  /* 0x0000000b02007dbd */ /* 0x0003e8000c0008ff */
[----:B------:R1:W-:Y:S04]  /*3fc0*/  ATOMS.OR RZ, [UR6+0x14], R7 ;  /* 0x00001407ffff798c */ /* 0x0003e8000b000006 */
[----:B------:R1:W-:Y:S04]  /*3fd0*/  ATOMS.OR RZ, [UR6+0x18], R6 ;  /* 0x00001806ffff798c */ /* 0x0003e8000b000006 */
[----:B------:R1:W-:Y:S02]  /*3fe0*/  ATOMS.XOR RZ, [UR6+0x10], R4 ;  /* 0x00001004ffff798c */ /* 0x0003e4000b800006 */
.L_x_81:
[----:B------:R-:W-:Y:S05]  /*3ff0*/  BSYNC B0 ;  /* 0x0000000000007941 */ /* 0x000fea0003800000 */
.L_x_80:
[----:B------:R-:W-:Y:S05]  /*4000*/  BRA.U UP0, `(.L_x_86) ;  /* 0x00000001006c7547 */ /* 0x000fea000b800000 */
[----:B------:R-:W-:-:S03]  /*4010*/  UMOV UR7, 0xffffffff ;  /* 0xffffffff00077882 */ /* 0x000fc60000000000 */
[----:B------:R-:W-:Y:S05]  /*4020*/  BRA.DIV UR7, `(.L_x_87) ;  /* 0x0000006207b47947 */ /* 0x000fea000b800000 */
[----:B------:R-:W-:-:S13]  /*4030*/  ELECT P6, URZ, PT ;  /* 0x0000000000ff782f */ /* 0x000fda00038c0000 */
.L_x_233:
[----:B------:R-:W-:Y:S05]  /*4040*/  @!P6 BRA `(.L_x_86) ;  /* 0x00000000005ce947 */ /* 0x000fea0003800000 */
[----:B-1----:R-:W1:Y:S02]  /*4050*/  LDS R3, [UR6+0x10] ;  /* 0x00001006ff037984 */ /* 0x002e640008000800 */
[----:B-1----:R-:W-:-:S04]  /*4060*/  SHF.L.U32 R3, R3, 0x1f, RZ ;  /* 0x0000001f03037819 */ /* 0x002fc800000006ff */
[----:B------:R-:W1:Y:S02]  /*4070*/  SYNCS.PHASECHK.TRANS64.TRYWAIT P0, [UR6+0x8], R3 ;  /* 0x00000803ff0075a7 */ /* 0x000e640008001106 */
[----:B-1----:R-:W-:Y:S05]  /*4080*/  @P0 BRA `(.L_x_88) ;  /* 0x0000000000080947 */ /* 0x002fea0003800000 */
[----:B------:R-:W1:Y:S02]  /*4090*/  SYNCS.PHASECHK.TRANS64.TRYWAIT P0, [UR6+0x8], R3 ;  /* 0x00000803ff0075a7 */ /* 0x000e640008001106 */
[----:B-1----:R-:W-:Y:S05]  /*40a0*/  @!P0 BRA `(.L_x_89) ;  /* 0x0000006000b48947 */ /* 0x002fea0003800000 */
.L_x_88:
[----:B------:R-:W2:Y:S01]  /*40b0*/  LDS R5, [UR37+0x2a0] ;  /* 0x0002a025ff057984 */ /* 0x000ea20008000800 */
[----:B-1----:R-:W-:Y:S02]  /*40c0*/  HFMA2 R2, -RZ, RZ, 0, 5.9604644775390625e-08 ;  /* 0x00000001ff027431 */ /* 0x002fe400000001ff */
[----:B------:R-:W-:Y:S01]  /*40d0*/  IMAD.MOV.U32 R3, RZ, RZ, 0xffff ;  /* 0x0000ffffff037424 */ /* 0x000fe200078e00ff */
[----:B------:R-:W-:Y:S01]  /*40e0*/  UPRMT UR7, UR4, 0x654, UR8 ;  /* 0x0000065404077896 */ /* 0x000fe20008000008 */
[----:B--2---:R-:W-:-:S03]  /*40f0*/  IMAD.SHL.U32 R4, R5, 0x20, RZ ;  /* 0x0000002005047824 */ /* 0x004fc600078e00ff */
[-C--:B------:R-:W-:Y:S02]  /*4100*/  SHF.L.U32 R3, R3, R5.reuse, RZ ;  /* 0x0000000503037219 */ /* 0x080fe400000006ff */
[----:B------:R-:W-:Y:S01]  /*4110*/  SHF.L.U32 R5, R2, R5, RZ ;  /* 0x0000000502057219 */ /* 0x000fe200000006ff */
[----:B------:R2:W-:Y:S04]  /*4120*/  STS [UR37+0x2a0], R4 ;  /* 0x0002a004ff007988 */ /* 0x0005e80008000825 */
[----:B------:R2:W-:Y:S04]  /*4130*/  ATOMS.OR RZ, [UR6+0x14], R3 ;  /* 0x00001403ffff798c */ /* 0x0005e8000b000006 */
[----:B------:R2:W-:Y:S01]  /*4140*/  ATOMS.OR RZ, [UR6+0x18], R5 ;  /* 0x00001805ffff798c */ /* 0x0005e2000b000006 */
[----:B------:R-:W-:Y:S03]  /*4150*/  SYNCS.ARRIVE.TRANS64.RED.A1T0 RZ, [UR7], RZ ;  /* 0x000000ffffff79a7 */ /* 0x000fe60008100407 */
[----:B------:R2:W-:Y:S01]  /*4160*/  ATOMS.XOR RZ, [UR6+0x10], R2 ;  /* 0x00001002ffff798c */ /* 0x0005e2000b800006 */
[----:B------:R-:W-:Y:S05]  /*4170*/  BRA `(.L_x_86) ;  /* 0x0000000000107947 */ /* 0x000fea0003800000 */
.L_x_79:
[----:B------:R-:W-:-:S05]  /*4180*/  MOV R2, 0xffffffff ;  /* 0xffffffff00027802 */ /* 0x000fca0000000f00 */
[----:B------:R1:W-:Y:S02]  /*4190*/  STS [UR37+0x2a0], R2 ;  /* 0x0002a002ff007988 */ /* 0x0003e40008000825 */
[----:B-1----:R-:W-:Y:S02]  /*41a0*/  MOV R2, 0x41c0 ;  /* 0x000041c000027802 */ /* 0x002fe40000000f00 */
[----:B-----5:R-:W-:Y:S05]  /*41b0*/  CALL.REL.NOINC `($__internal_1_$__cuda_sm10x_tcgen05_guardrail_trap_phase_invalid_during_alloc) ;  /* 0x0000006800887944 */ /* 0x020fea0003c00000 */
.L_x_86:
[----:B------:R-:W-:Y:S05]  /*41c0*/  WARPSYNC.ALL ;  /* 0x0000000000007948 */ /* 0x000fea0003800000 */
[----:B------:R-:W3:Y:S01]  /*41d0*/  S2UR UR8, SR_CgaCtaId ;  /* 0x00000000000879c3 */ /* 0x000ee20000008800 */
[----:B------:R-:W-:Y:S01]  /*41e0*/  UMOV UR6, 0x400 ;  /* 0x0000040000067882 */ /* 0x000fe20000000000 */
[----:B------:R-:W-:-:S06]  /*41f0*/  NOP ;  /* 0x0000000000007918 */ /* 0x000fcc0000000000 */
[----:B------:R-:W-:Y:S06]  /*4200*/  BAR.ARV 0x6, 0xa0 ;  /* 0x0182800000007b1d */ /* 0x000fec0000002000 */
[----:B------:R-:W-:Y:S01]  /*4210*/  LOP3.LUT R0, R0, 0xffff, RZ, 0xc0, !PT ;  /* 0x0000ffff00007812 */ /* 0x000fe200078ec0ff */
[----:B-1----:R-:W-:Y:S01]  /*4220*/  IMAD.MOV.U32 R9, RZ, RZ, 0x1 ;  /* 0x00000001ff097424 */ /* 0x002fe200078e00ff */
[----:B------:R-:W-:Y:S01]  /*4230*/  LOP3.LUT R8, R8, 0xffff, RZ, 0xc0, !PT ;  /* 0x0000ffff08087812 */ /* 0x000fe200078ec0ff */
[----:B------:R-:W-:Y:S01]  /*4240*/  UMOV UR22, URZ ;  /* 0x000000ff00167c82 */ /* 0x000fe20008000000 */
[----:B------:R-:W-:Y:S01]  /*4250*/  R2UR UR12, R0 ;  /* 0x00000000000c72ca */ /* 0x000fe200000e0000 */
[----:B------:R-:W-:Y:S01]  /*4260*/  UMOV UR21, URZ ;  /* 0x000000ff00157c82 */ /* 0x000fe20008000000 */
[----:B------:R-:W-:Y:S01]  /*4270*/  R2UR UR13, R8 ;  /* 0x00000000080d72ca */ /* 0x000fe200000e0000 */
[----:B------:R-:W-:Y:S01]  /*4280*/  IMAD.MOV.U32 R8, RZ, RZ, RZ ;  /* 0x000000ffff087224 */ /* 0x000fe200078e00ff */
[----:B------:R-:W-:Y:S01]  /*4290*/  UMOV UR20, URZ ;  /* 0x000000ff00147c82 */ /* 0x000fe20008000000 */
[----:B------:R-:W-:-:S02]  /*42a0*/  UISETP.NE.AND UP2, UPT, UR5, URZ, UPT ;  /* 0x000000ff0500728c */ /* 0x000fc4000bf45270 */
[----:B---3--:R-:W-:Y:S01]  /*42b0*/  ULEA UR8, UR8, UR6, 0x18 ;  /* 0x0000000608087291 */ /* 0x008fe2000f8ec0ff */
[----:B------:R-:W1:Y:S03]  /*42c0*/  LDCU UR6, c[0x0][0x38c] ;  /* 0x00007180ff0677ac */ /* 0x000e660008000800 */
[----:B------:R-:W-:Y:S02]  /*42d0*/  UIADD3 UR14, UPT, UPT, UR8, 0x4400, URZ ;  /* 0x00004400080e7890 */ /* 0x000fe4000fffe0ff */
[----:B------:R-:W-:-:S03]  /*42e0*/  UIADD3 UR15, UPT, UPT, UR8, 0x1e400, URZ ;  /* 0x0001e400080f7890 */ /* 0x000fc6000fffe0ff */
[----:B--2---:R-:W2:Y:S01]  /*42f0*/  LDS R2, [UR8+0x2a0] ;  /* 0x0002a008ff027984 */ /* 0x004ea20008000800 */
[----:B------:R-:W-:Y:S02]  /*4300*/  USHF.R.U32.HI UR14, URZ, 0x4, UR14 ;  /* 0x00000004ff0e7899 */ /* 0x000fe4000801160e */
[----:B------:R-:W-:Y:S02]  /*4310*/  USHF.R.U32.HI UR15, URZ, 0x4, UR15 ;  /* 0x00000004ff0f7899 */ /* 0x000fe4000801160f */
[----:B------:R-:W-:Y:S02]  /*4320*/  ULOP3.LUT UR14, UR14, 0x3fff, URZ, 0xc0, !UPT ;  /* 0x00003fff0e0e7892 */ /* 0x000fe4000f8ec0ff */
[----:B------:R-:W-:Y:S02]  /*4330*/  ULOP3.LUT UR15, UR15, 0x3fff, URZ, 0xc0, !UPT ;  /* 0x00003fff0f0f7892 */ /* 0x000fe4000f8ec0ff */
[----:B------:R-:W-:Y:S02]  /*4340*/  ULOP3.LUT UR14, UR14, 0x10000, URZ, 0xfc, !UPT ;  /* 0x000100000e0e7892 */ /* 0x000fe4000f8efcff */
[----:B-1----:R-:W-:-:S02]  /*4350*/  UIADD3 UR6, UPT, UPT, UR6, 0x1f, URZ ;  /* 0x0000001f06067890 */ /* 0x002fc4000fffe0ff */
[----:B------:R-:W-:Y:S02]  /*4360*/  ULOP3.LUT UR15, UR15, 0x10000, URZ, 0xfc, !UPT ;  /* 0x000100000f0f7892 */ /* 0x000fe4000f8efcff */
[----:B------:R-:W-:Y:S01]  /*4370*/  USHF.R.S32.HI UR7, URZ, 0x1f, UR6 ;  /* 0x0000001fff077899 */ /* 0x000fe20008011406 */
[----:B------:R-:W-:Y:S01]  /*4380*/  UMOV UR28, 0x0 ;  /* 0x00000000001c7882 */ /* 0x000fe20000000000 */
[----:B------:R-:W-:Y:S02]  /*4390*/  UMOV UR29, 0x8200490 ;  /* 0x08200490001d7882 */ /* 0x000fe40000000000 */
[----:B------:R-:W-:Y:S01]  /*43a0*/  ULEA.HI UR7, UR7, UR6, URZ, 0x5 ;  /* 0x0000000607077291 */ /* 0x000fe2000f8f28ff */
[----:B------:R-:W-:Y:S01]  /*43b0*/  UMOV UR26, 0x0 ;  /* 0x00000000001a7882 */ /* 0x000fe20000000000 */
[----:B------:R-:W-:Y:S02]  /*43c0*/  UMOV UR27, 0x8200490 ;  /* 0x08200490001b7882 */ /* 0x000fe40000000000 */
[----:B------:R-:W-:-:S04]  /*43d0*/  USHF.R.S32.HI UR7, URZ, 0x5, UR7 ;  /* 0x00000005ff077899 */ /* 0x000fc80008011407 */
[----:B------:R-:W-:-:S04]  /*43e0*/  UISETP.LT.AND UP0, UPT, UR7, 0x1, UPT ;  /* 0x000000010700788c */ /* 0x000fc8000bf01270 */
[----:B------:R-:W-:Y:S01]  /*43f0*/  USEL UR23, UR7, 0x1, !UP0 ;  /* 0x0000000107177887 */ /* 0x000fe2000c000000 */
[----:B--2---:R-:W-:Y:S02]  /*4400*/  R2UR UR24, R2 ;  /* 0x00000000021872ca */ /* 0x004fe400000e0000 */
[----:B------:R-:W-:-:S13]  /*4410*/  CS2R R2, SRZ ;  /* 0x0000000000027805 */ /* 0x000fda000001ff00 */
.L_x_97:
[C---:B------:R-:W-:Y:S02]  /*4420*/  LEA R0, R8.reuse, UR8, 0x3 ;  /* 0x0000000808007c11 */ /* 0x040fe4000f8e18ff */
[----:B------:R-:W-:Y:S02]  /*4430*/  SHF.L.U32 R5, R3, 0x1f, RZ ;  /* 0x0000001f03057819 */ /* 0x000fe400000006ff */
[----:B------:R-:W-:Y:S02]  /*4440*/  LEA R4, R8, UR8, 0x4 ;  /* 0x0000000808047c11 */ /* 0x000fe4000f8e20ff */
[----:B------:R-:W1:Y:S02]  /*4450*/  SYNCS.PHASECHK.TRANS64.TRYWAIT P0, [R0+URZ+0x1f0], R5 ;  /* 0x0001f005000075a7 */ /* 0x000e6400080011ff */
[----:B-1-34-:R-:W-:Y:S05]  /*4460*/  @!P0 BRA `(.L_x_90) ;  /* 0x0000005c00dc8947 */ /* 0x01afea0003800000 */
.L_x_234:
[----:B-1----:R-:W1:Y:S01]  /*4470*/  LDS.128 R4, [R4+0x280] ;  /* 0x0002800004047984 */ /* 0x002e620000000c00 */
[----:B------:R-:W-:Y:S02]  /*4480*/  VIADD R0, R0, 0x200 ;  /* 0x0000020000007836 */ /* 0x000fe40000000000 */
[----:B------:R-:W-:Y:S01]  /*4490*/  VIADD R8, R8, 0x1 ;  /* 0x0000000108087836 */ /* 0x000fe20000000000 */
[----:B------:R-:W-:Y:S01]  /*44a0*/  @!PT LDS RZ, [RZ] ;  /* 0x00000000fffff984 */ /* 0x000fe20000000800 */
[----:B------:R-:W-:Y:S01]  /*44b0*/  @!PT LDS RZ, [RZ] ;  /* 0x00000000fffff984 */ /* 0x000fe20000000800 */
[----:B------:R-:W-:Y:S01]  /*44c0*/  @!PT LDS RZ, [RZ] ;  /* 0x00000000fffff984 */ /* 0x000fe20000000800 */
[----:B------:R-:W-:Y:S01]  /*44d0*/  @!PT LDS RZ, [RZ] ;  /* 0x00000000fffff984 */ /* 0x000fe20000000800 */
[----:B------:R2:W-:Y:S06]  /*44e0*/  MEMBAR.ALL.CTA ;  /* 0x0000000000007992 */ /* 0x0005ec0000008000 */
[----:B--2---:R-:W2:Y:S01]  /*44f0*/  FENCE.VIEW.ASYNC.S ;  /* 0x00000000000073c6 */ /* 0x004ea20000000000 */
[----:B------:R-:W-:-:S04]  /*4500*/  PRMT R0, RZ, 0x654, R0 ;  /* 0x00000654ff007816 */ /* 0x000fc80000000000 */
[----:B--2---:R2:W-:Y:S01]  /*4510*/  SYNCS.ARRIVE.TRANS64.RED.A1T0 RZ, [R0+URZ], RZ ;  /* 0x000000ff00ff79a7 */ /* 0x0045e200081004ff */
[----:B-1----:R-:W-:Y:S01]  /*4520*/  LOP3.LUT P1, RZ, R6, 0x1, RZ, 0xc0, !PT ;  /* 0x0000000106ff7812 */ /* 0x002fe2000782c0ff */
[----:B--2---:R-:W-:-:S12]  /*4530*/  BRA.U UP2, `(.L_x_91) ;  /* 0x0000000102e07547 */ /* 0x004fd8000b800000 */
[----:B------:R-:W1:Y:S01]  /*4540*/  LDCU UR6, c[0x0][0x38c] ;  /* 0x00007180ff0677ac */ /* 0x000e620008000800 */
[----:B------:R-:W-:Y:S02]  /*4550*/  PLOP3.LUT P2, PT, PT, PT, PT, 0x80, 0x8 ;  /* 0x000000000008781c */ /* 0x000fe40003f4f070 */
[----:B------:R-:W-:Y:S01]  /*4560*/  SHF.L.U32 R5, R9, 0x1f, RZ ;  /* 0x0000001f09057819 */ /* 0x000fe200000006ff */
[----:B------:R-:W-:Y:S02]  /*4570*/  ULEA UR10, UR22, UR8, 0x3 ;  /* 0x00000008160a7291 */ /* 0x000fe4000f8e18ff */
[----:B------:R-:W-:Y:S02]  /*4580*/  ULEA UR11, UR22, UR24, 0x6 ;  /* 0x00000018160b7291 */ /* 0x000fe4000f8e30ff */
[----:B-1----:R-:W-:-:S06]  /*4590*/  UISETP.GE.AND UP0, UPT, UR6, 0x1, UPT ;  /* 0x000000010600788c */ /* 0x002fcc000bf06270 */
[----:B------:R-:W-:-:S05]  /*45a0*/  PLOP3.LUT P0, PT, PT, PT, UP0, 0x80, 0x8 ;  /* 0x000000000008781c */ /* 0x000fca0003f0f008 */
[----:B------:R-:W-:-:S08]  /*45b0*/  @UP0 ULEA UR6, UR21, UR8, 0x3 ;  /* 0x0000000815060291 */ /* 0x000fd0000f8e18ff */
[----:B------:R-:W-:-:S04]  /*45c0*/  @P0 SHF.L.U32 R0, R2, 0x1f, RZ ;  /* 0x0000001f02000819 */ /* 0x000fc800000006ff */
[----:B------:R1:W2:Y:S01]  /*45d0*/  @P0 SYNCS.PHASECHK.TRANS64.TRYWAIT P2, [UR6], R0 ;  /* 0x00000000ff0005a7 */ /* 0x0002a20008041106 */
[----:B------:R-:W3:Y:S02]  /*45e0*/  SYNCS.PHASECHK.TRANS64.TRYWAIT P0, [UR10+0x230], R5 ;  /* 0x00023005ff0075a7 */ /* 0x000ee4000800110a */
[----:B-123--:R-:W-:Y:S05]  /*45f0*/  @!P0 BRA `(.L_x_92) ;  /* 0x0000005c008c8947 */ /* 0x00efea0003800000 */
.L_x_236:
[----:B------:R-:W-:Y:S01]  /*4600*/  UMOV UR19, UR20 ;  /* 0x0000001400137c82 */ /* 0x000fe20008000000 */
[----:B------:R-:W-:Y:S05]  /*4610*/  BRA.U !UP0, `(.L_x_93) ;  /* 0x0000000108987547 */ /* 0x000fea000b800000 */
[----:B------:R-:W-:Y:S02]  /*4620*/  UIADD3 UR19, UPT, UPT, UR23, UR20, URZ ;  /* 0x0000001417137290 */ /* 0x000fe4000fffe0ff */
[----:B------:R-:W-:Y:S01]  /*4630*/  UPLOP3.LUT UP3, UPT, UPT, UPT, UPT, 0x40, 0x4 ;  /* 0x000000000004789c */ /* 0x000fe20003f6e870 */
[----:B------:R-:W-:Y:S01]  /*4640*/  UMOV UR18, UR7 ;  /* 0x0000000700127c82 */ /* 0x000fe20008000000 */
[----:B------:R-:W-:-:S09]  /*4650*/  UMOV UR17, UR21 ;  /* 0x0000001500117c82 */ /* 0x000fd20008000000 */
.L_x_96:
[----:B--2---:R-:W-:Y:S01]  /*4660*/  ULEA UR9, UR17, UR8, 0x3 ;  /* 0x0000000811097291 */ /* 0x004fe2000f8e18ff */
[----:B---3--:R-:W-:Y:S11]  /*4670*/  @P2 BRA `(.L_x_94) ;  /* 0x00000000000c2947 */ /* 0x008ff60003800000 */
[----:B-1----:R-:W-:Y:S04]  /*4680*/  SHF.L.U32 R5, R2, 0x1f, RZ ;  /* 0x0000001f02057819 */ /* 0x002fe800000006ff */
[----:B------:R-:W1:Y:S02]  /*4690*/  SYNCS.PHASECHK.TRANS64.TRYWAIT P0, [UR9], R5 ;  /* 0x00000005ff0075a7 */ /* 0x000e640008001109 */
[----:B-1----:R-:W-:Y:S05]  /*46a0*/  @!P0 BRA `(.L_x_95) ;  /* 0x0000005c00788947 */ /* 0x002fea0003800000 */
.L_x_94:
[----:B------:R-:W-:Y:S01]  /*46b0*/  UISETP.NE.AND UP0, UPT, UR18, 0x1, UPT ;  /* 0x000000011200788c */ /* 0x000fe2000bf05270 */
[----:B------:R-:W-:Y:S01]  /*46c0*/  PLOP3.LUT P2, PT, PT, PT, PT, 0x80, 0x8 ;  /* 0x000000000008781c */ /* 0x000fe20003f4f070 */
[----:B------:R-:W-:Y:S02]  /*46d0*/  UIADD3 UR21, UPT, UPT, UR17, 0x1, URZ ;  /* 0x0000000111157890 */ /* 0x000fe4000fffe0ff */
[----:B------:R-:W-:Y:S02]  /*46e0*/  ULEA UR30, UR17, UR15, 0x8 ;  /* 0x0000000f111e7291 */ /* 0x000fe4000f8e40ff */
[----:B------:R-:W-:Y:S01]  /*46f0*/  UISETP.NE.AND UP1, UPT, UR21, 0x1a, UPT ;  /* 0x0000001a1500788c */ /* 0x000fe2000bf25270 */
[----:B------:R-:W-:Y:S01]  /*4700*/  PLOP3.LUT P0, PT, PT, PT, UP0, 0x80, 0x8 ;  /* 0x000000000008781c */ /* 0x000fe20003f0f008 */
[----:B------:R-:W-:Y:S02]  /*4710*/  ULEA UR32, UR17, UR14, 0x8 ;  /* 0x0000000e11207291 */ /* 0x000fe4000f8e40ff */
[----:B------:R-:W-:Y:S02]  /*4720*/  USEL UR16, URZ, 0x1, UP1 ;  /* 0x00000001ff107887 */ /* 0x000fe40008800000 */
[----:B------:R-:W-:Y:S02]  /*4730*/  USEL UR21, UR21, URZ, UP1 ;  /* 0x000000ff15157287 */ /* 0x000fe40008800000 */
[----:B------:R-:W-:Y:S02]  /*4740*/  UIADD3 UR36, UPT, UPT, UR30, 0x2, URZ ;  /* 0x000000021e247890 */ /* 0x000fe4000fffe0ff */
[----:B------:R-:W-:Y:S01]  /*4750*/  @UP0 ULEA UR6, UR21, UR8, 0x3 ;  /* 0x0000000815060291 */ /* 0x000fe2000f8e18ff */
[----:B------:R-:W-:Y:S01]  /*4760*/  LOP3.LUT R2, R2, UR16, RZ, 0x3c, !PT ;  /* 0x0000001002027c12 */ /* 0x000fe2000f8e3cff */
[----:B------:R-:W-:Y:S02]  /*4770*/  UIADD3 UR34, UPT, UPT, UR32, 0x2, URZ ;  /* 0x0000000220227890 */ /* 0x000fe4000fffe0ff */
[----:B------:R-:W-:Y:S01]  /*4780*/  UIADD3 UR9, UPT, UPT, UR9, 0xd0, URZ ;  /* 0x000000d009097890 */ /* 0x000fe2000fffe0ff */
[----:B-1----:R-:W-:Y:S01]  /*4790*/  @P0 SHF.L.U32 R0, R2, 0x1f, RZ ;  /* 0x0000001f02000819 */ /* 0x002fe200000006ff */
[----:B------:R-:W-:Y:S01]  /*47a0*/  UMOV UR31, 0x80004020 ;  /* 0x80004020001f7882 */ /* 0x000fe20000000000 */
[----:B------:R-:W-:Y:S01]  /*47b0*/  UMOV UR33, 0x80004020 ;  /* 0x8000402000217882 */ /* 0x000fe20000000000 */
[----:B------:R-:W-:Y:S01]  /*47c0*/  UMOV UR37, 0x80004020 ;  /* 0x8000402000257882 */ /* 0x000fe20000000000 */
[----:B------:R2:W3:Y:S01]  /*47d0*/  @P0 SYNCS.PHASECHK.TRANS64.TRYWAIT P2, [UR6], R0 ;  /* 0x00000000ff0005a7 */ /* 0x0004e20008041106 */
[----:B------:R-:W-:Y:S01]  /*47e0*/  UIADD3 UR20, UPT, UPT, UR20, 0x1, URZ ;  /* 0x0000000114147890 */ /* 0x000fe2000fffe0ff */
[----:B------:R2:W-:Y:S01]  /*47f0*/  UTCHMMA.2CTA gdesc[UR32], gdesc[UR30], tmem[UR11], tmem[UR28], idesc[UR29], UP3 ;  /* 0x00ff1c1e200075ea */ /* 0x0005e20009a0000b */
[----:B------:R-:W-:Y:S02]  /*4800*/  UIADD3 UR18, UPT, UPT, UR18, -0x1, URZ ;  /* 0xffffffff12127890 */ /* 0x000fe4000fffe0ff */
[----:B------:R-:W-:Y:S02]  /*4810*/  UISETP.NE.AND UP0, UPT, UR20, UR19, UPT ;  /* 0x000000131400728c */ /* 0x000fe4000bf05270 */
[----:B------:R-:W-:Y:S01]  /*4820*/  UPLOP3.LUT UP3, UPT, UPT, UPT, UPT, 0x80, 0x8 ;  /* 0x000000000008789c */ /* 0x000fe20003f6f070 */
[----:B------:R-:W-:Y:S01]  /*4830*/  UMOV UR35, 0x80004020 ;  /* 0x8000402000237882 */ /* 0x000fe20000000000 */
[----:B------:R-:W-:Y:S01]  /*4840*/  UMOV UR17, UR21 ;  /* 0x0000001500117c82 */ /* 0x000fe20008000000 */
[----:B------:R2:W-:Y:S01]  /*4850*/  UTCHMMA.2CTA gdesc[UR34], gdesc[UR36], tmem[UR11], tmem[UR26], idesc[UR27], UPT ;  /* 0x00ff1a24220075ea */ /* 0x0005e2000ba0000b */
[----:B------:R2:W-:Y:S03]  /*4860*/  UTCBAR.2CTA.MULTICAST [UR9], URZ, UR13 ;  /* 0x000000ff090073e9 */ /* 0x0005e6000820080d */
[----:B------:R-:W-:Y:S05]  /*4870*/  BRA.U UP0, `(.L_x_96) ;  /* 0xfffffffd00787547 */ /* 0x000fea000b83ffff */
.L_x_93:
[----:B------:R-:W-:Y:S01]  /*4880*/  UIADD3 UR10, UPT, UPT, UR10, 0x210, URZ ;  /* 0x000002100a0a7890 */ /* 0x000fe2000fffe0ff */
[----:B------:R-:W-:-:S08]  /*4890*/  UMOV UR20, UR19 ;  /* 0x0000001300147c82 */ /* 0x000fd00008000000 */
[----:B------:R4:W-:Y:S01]  /*48a0*/  UTCBAR.2CTA.MULTICAST [UR10], URZ, UR12 ;  /* 0x000000ff0a0073e9 */ /* 0x0009e2000820080c */
[----:B------:R-:W-:Y:S02]  /*48b0*/  NOP ;  /* 0x0000000000007918 */ /* 0x000fe40000000000 */
.L_x_91:
[----:B------:R-:W-:Y:S01]  /*48c0*/  UIADD3 UR22, UPT, UPT, UR22, 0x1, URZ ;  /* 0x0000000116167890 */ /* 0x000fe2000fffe0ff */
[----:B------:R-:W-:-:S03]  /*48d0*/  ISETP.NE.AND P0, PT, R8, 0x2, PT ;  /* 0x000000020800780c */ /* 0x000fc60003f05270 */
[----:B------:R-:W-:Y:S01]  /*48e0*/  UISETP.NE.AND UP0, UPT, UR22, 0x4, UPT ;  /* 0x000000041600788c */ /* 0x000fe2000bf05270 */
[----:B-12---:R-:W-:Y:S02]  /*48f0*/  SEL R0, RZ, 0x1, P0 ;  /* 0x00000001ff007807 */ /* 0x006fe40000000000 */
[----:B------:R-:W-:Y:S01]  /*4900*/  SEL R8, R8, RZ, P0 ;  /* 0x000000ff08087207 */ /* 0x000fe20000000000 */
[----:B------:R-:W-:Y:S01]  /*4910*/  USEL UR6, URZ, 0x1, UP0 ;  /* 0x00000001ff067887 */ /* 0x000fe20008000000 */
[----:B------:R-:W-:Y:S01]  /*4920*/  LOP3.LUT R3, R3, R0, RZ, 0x3c, !PT ;  /* 0x0000000003037212 */ /* 0x000fe200078e3cff */
[----:B------:R-:W-:-:S04]  /*4930*/  USEL UR22, UR22, URZ, UP0 ;  /* 0x000000ff16167287 */ /* 0x000fc80008000000 */
[----:B------:R-:W-:Y:S01]  /*4940*/  LOP3.LUT R9, R9, UR6, RZ, 0x3c, !PT ;  /* 0x0000000609097c12 */ /* 0x000fe2000f8e3cff */
[----:B------:R-:W-:Y:S07]  /*4950*/  @P1 BRA `(.L_x_97) ;  /* 0xfffffff800b01947 */ /* 0x000fee000383ffff */
[----:B------:R-:W1:Y:S01]  /*4960*/  S2UR UR6, SR_CgaCtaId ;  /* 0x00000000000679c3 */ /* 0x000e620000008800 */
[----:B------:R-:W-:Y:S01]  /*4970*/  ELECT P0, URZ, PT ;  /* 0x0000000000ff782f */ /* 0x000fe20003800000 */
[----:B------:R-:W-:Y:S01]  /*4980*/  HFMA2 R0, -RZ, RZ, 0, 5.9604644775390625e-08 ;  /* 0x00000001ff007431 */ /* 0x000fe200000001ff */
[----:B------:R-:W-:-:S05]  /*4990*/  UMOV UR7, 0x40 ;  /* 0x0000004000077882 */ /* 0x000fca0000000000 */
[----:B------:R-:W-:Y:S01]  /*49a0*/  UVIRTCOUNT.DEALLOC.SMPOOL 0x80 ;  /* 0x000000800000784c */ /* 0x000fe20000000000 */
[----:B------:R-:W-:Y:S02]  /*49b0*/  UISETP.NE.AND UP0, UPT, UR5, URZ, UPT ;  /* 0x000000ff0500728c */ /* 0x000fe4000bf05270 */
[----:B-1----:R-:W-:-:S09]  /*49c0*/  ULEA UR6, UR6, UR7, 0x18 ;  /* 0x0000000706067291 */ /* 0x002fd2000f8ec0ff */
[----:B------:R1:W-:Y:S01]  /*49d0*/  @P0 STS.U8 [UR6+0x1c], R0 ;  /* 0x00001c00ff000988 */ /* 0x0003e20008000006 */
[----:B------:R-:W-:Y:S05]  /*49e0*/  BRA.U UP0, `(.L_x_98) ;  /* 0x0000000100a07547 */ /* 0x000fea000b800000 */
[----:B------:R-:W-:Y:S01]  /*49f0*/  UIADD3 UR5, UPT, UPT, UR8, 0x230, URZ ;  /* 0x0000023008057890 */ /* 0x000fe2000fffe0ff */
[----:B------:R-:W-:-:S03]  /*4a00*/  SHF.L.U32 R3, R9, 0x1f, RZ ;  /* 0x0000001f09037819 */ /* 0x000fc600000006ff */
[----:B------:R-:W-:-:S09]  /*4a10*/  ULEA UR7, UR22, UR5, 0x3 ;  /* 0x0000000516077291 */ /* 0x000fd2000f8e18ff */
[----:B------:R-:W2:Y:S02]  /*4a20*/  SYNCS.PHASECHK.TRANS64.TRYWAIT P0, [UR7], R3 ;  /* 0x00000003ff0075a7 */ /* 0x000ea40008001107 */
[----:B--2---:R-:W-:Y:S05]  /*4a30*/  @!P0 BRA `(.L_x_99) ;  /* 0x0000005800ac8947 */ /* 0x004fea0003800000 */
.L_x_239:
[----:B------:R-:W-:-:S04]  /*4a40*/  UIADD3 UR9, UPT, UPT, UR22, 0x1, URZ ;  /* 0x0000000116097890 */ /* 0x000fc8000fffe0ff */
[----:B------:R-:W-:-:S04]  /*4a50*/  UISETP.NE.AND UP1, UPT, UR9, 0x4, UPT ;  /* 0x000000040900788c */ /* 0x000fc8000bf25270 */
[----:B----4-:R-:W-:Y:S02]  /*4a60*/  USEL UR10, URZ, 0x1, UP1 ;  /* 0x00000001ff0a7887 */ /* 0x010fe40008800000 */
[----:B------:R-:W-:-:S04]  /*4a70*/  USEL UR9, UR9, URZ, UP1 ;  /* 0x000000ff09097287 */ /* 0x000fc80008800000 */
[----:B------:R-:W-:Y:S01]  /*4a80*/  ULEA UR7, UR9, UR5, 0x3 ;  /* 0x0000000509077291 */ /* 0x000fe2000f8e18ff */
[----:B------:R-:W-:-:S04]  /*4a90*/  LOP3.LUT R2, R9, UR10, RZ, 0x3c, !PT ;  /* 0x0000000a09027c12 */ /* 0x000fc8000f8e3cff */
[----:B-1----:R-:W-:-:S04]  /*4aa0*/  SHF.L.U32 R3, R2, 0x1f, RZ ;  /* 0x0000001f02037819 */ /* 0x002fc800000006ff */
[----:B------:R-:W1:Y:S02]  /*4ab0*/  SYNCS.PHASECHK.TRANS64.TRYWAIT P0, [UR7], R3 ;  /* 0x00000003ff0075a7 */ /* 0x000e640008001107 */
[----:B-1----:R-:W-:Y:S05]  /*4ac0*/  @!P0 BRA `(.L_x_100) ;  /* 0x0000005800a08947 */ /* 0x002fea0003800000 */
.L_x_241:
        /* <DEDUP_REMOVED lines=9> */
.L_x_243:
[----:B------:R-:W-:-:S04]  /*4b60*/  UIADD3 UR9, UPT, UPT, UR9, 0x1, URZ ;  /* 0x0000000109097890 */ /* 0x000fc8000fffe0ff */
[----:B------:R-:W-:-:S04]  /*4b70*/  UISETP.NE.AND UP1, UPT, UR9, 0x4, UPT ;  /* 0x000000040900788c */ /* 0x000fc8000bf25270 */
[----:B------:R-:W-:Y:S02]  /*4b80*/  USEL UR7, URZ, 0x1, UP1 ;  /* 0x00000001ff077887 */ /* 0x000fe40008800000 */
[----:B------:R-:W-:-:S04]  /*4b90*/  USEL UR9, UR9, URZ, UP1 ;  /* 0x000000ff09097287 */ /* 0x000fc80008800000 */
[----:B------:R-:W-:Y:S01]  /*4ba0*/  ULEA UR9, UR9, UR5, 0x3 ;  /* 0x0000000509097291 */ /* 0x000fe2000f8e18ff */
[----:B-1----:R-:W-:-:S04]  /*4bb0*/  LOP3.LUT R3, R2, UR7, RZ, 0x3c, !PT ;  /* 0x0000000702037c12 */ /* 0x002fc8000f8e3cff */
[----:B------:R-:W-:Y:S01]  /*4bc0*/  SHF.L.U32 R3, R3, 0x1f, RZ ;  /* 0x0000001f03037819 */ /* 0x000fe200000006ff */
[----:B------:R-:W-:-:S04]  /*4bd0*/  IMAD.U32 R0, RZ, RZ, UR9 ;  /* 0x00000009ff007e24 */ /* 0x000fc8000f8e00ff */
[----:B------:R1:W2:Y:S03]  /*4be0*/  SYNCS.PHASECHK.TRANS64.TRYWAIT P0, [R0+URZ], R3 ;  /* 0x00000003000075a7 */ /* 0x0002a600080011ff */
[----:B--2---:R-:W-:Y:S05]  /*4bf0*/  @!P0 NANOSLEEP.SYNCS 0x989680 ;  /* 0x009896800000895d */ /* 0x004fea0003900000 */
[----:B------:R-:W2:Y:S02]  /*4c00*/  @!P0 SYNCS.PHASECHK.TRANS64 P0, [R0+URZ], R3 ;  /* 0x00000003000085a7 */ /* 0x000ea400080010ff */
[----:B--2---:R-:W-:Y:S05]  /*4c10*/  @P0 BRA `(.L_x_102) ;  /* 0x0000000000200947 */ /* 0x004fea0003800000 */
.L_x_103:
[----:B--2---:R2:W4:Y:S02]  /*4c20*/  SYNCS.PHASECHK.TRANS64.TRYWAIT P0, [R0+URZ], R3 ;  /* 0x00000003000075a7 */ /* 0x00452400080011ff */
[----:B----4-:R-:W-:Y:S05]  /*4c30*/  @!P0 NANOSLEEP.SYNCS 0x989680 ;  /* 0x009896800000895d */ /* 0x010fea0003900000 */
[----:B------:R-:W4:Y:S02]  /*4c40*/  @!P0 SYNCS.PHASECHK.TRANS64 P0, [R0+URZ], R3 ;  /* 0x00000003000085a7 */ /* 0x000f2400080010ff */
[----:B----4-:R-:W-:Y:S05]  /*4c50*/  @!P0 BRA `(.L_x_103) ;  /* 0xfffffffc00f08947 */ /* 0x010fea000383ffff */
[----:B------:R-:W-:Y:S05]  /*4c60*/  BRA `(.L_x_102) ;  /* 0x00000000000c7947 */ /* 0x000fea0003800000 */
.L_x_98:
[----:B------:R-:W-:-:S04]  /*4c70*/  UIADD3 UR5, UPT, UPT, UR8, 0x270, URZ ;  /* 0x0000027008057890 */ /* 0x000fc8000fffe0ff */
[----:B------:R-:W-:-:S09]  /*4c80*/  UPRMT UR5, UR4, 0x654, UR5 ;  /* 0x0000065404057896 */ /* 0x000fd20008000005 */
[----:B------:R-:W-:Y:S03]  /*4c90*/  SYNCS.ARRIVE.TRANS64.RED.A1T0 RZ, [UR5], RZ ;  /* 0x000000ffffff79a7 */ /* 0x000fe60008100405 */
.L_x_102:
[----:B-12---:R-:W-:Y:S01]  /*4ca0*/  SHF.L.U32 R3, RZ, 0x1f, RZ ;  /* 0x0000001fff037819 */ /* 0x006fe200000006ff */
[----:B------:R-:W-:Y:S01]  /*4cb0*/  UIADD3 UR5, UPT, UPT, UR8, 0x270, URZ ;  /* 0x0000027008057890 */ /* 0x000fe2000fffe0ff */
[----:B------:R-:W-:Y:S02]  /*4cc0*/  PLOP3.LUT P0, PT, PT, PT, UP0, 0x80, 0x8 ;  /* 0x000000000008781c */ /* 0x000fe40003f0f008 */
[----:B------:R-:W1:Y:S02]  /*4cd0*/  SYNCS.PHASECHK.TRANS64.TRYWAIT P1, [UR8+0x270], R3 ;  /* 0x00027003ff0075a7 */ /* 0x000e640008021108 */
[----:B-1----:R-:W-:Y:S09]  /*4ce0*/  @!P1 BRA `(.L_x_104) ;  /* 0x0000005800489947 */ /* 0x002ff20003800000 */
.L_x_245:
[----:B------:R-:W-:Y:S01]  /*4cf0*/  @!UP0 UPRMT UR5, UR4, 0x654, UR5 ;  /* 0x0000065404058896 */ /* 0x000fe20008000005 */
[----:B------:R-:W-:Y:S02]  /*4d00*/  UMOV UR8, 0xffff ;  /* 0x0000ffff00087882 */ /* 0x000fe40000000000 */
[----:B------:R-:W-:-:S06]  /*4d10*/  UMOV UR4, 0x1 ;  /* 0x0000000100047882 */ /* 0x000fcc0000000000 */
[----:B------:R-:W-:Y:S01]  /*4d20*/  @!P0 SYNCS.ARRIVE.TRANS64.RED.A1T0 RZ, [UR5], RZ ;  /* 0x000000ffffff89a7 */ /* 0x000fe20008100405 */
[----:B------:R-:W-:Y:S01]  /*4d30*/  NOP ;  /* 0x0000000000007918 */ /* 0x000fe20000000000 */
[----:B-1----:R-:W1:Y:S01]  /*4d40*/  LDS R0, [UR6+0x14] ;  /* 0x00001406ff007984 */ /* 0x002e620008000800 */
[----:B------:R-:W-:-:S04]  /*4d50*/  ULOP3.LUT UR5, UR24, 0xffff, URZ, 0xc0, !UPT ;  /* 0x0000ffff18057892 */ /* 0x000fc8000f8ec0ff */
[----:B------:R-:W-:-:S04]  /*4d60*/  USHF.R.U32.HI UR5, URZ, 0x5, UR5 ;  /* 0x00000005ff057899 */ /* 0x000fc80008011605 */
[----:B------:R-:W-:Y:S02]  /*4d70*/  USHF.L.U32 UR8, UR8, UR5, URZ ;  /* 0x0000000508087299 */ /* 0x000fe400080006ff */
[----:B------:R-:W-:-:S04]  /*4d80*/  USHF.L.U32 UR4, UR4, UR5, URZ ;  /* 0x0000000504047299 */ /* 0x000fc800080006ff */
[----:B-1----:R-:W-:-:S04]  /*4d90*/  LOP3.LUT R0, R0, UR8, RZ, 0xc0, !PT ;  /* 0x0000000800007c12 */ /* 0x002fc8000f8ec0ff */
[----:B------:R-:W-:-:S13]  /*4da0*/  ISETP.NE.AND P0, PT, R0, UR8, PT ;  /* 0x0000000800007c0c */ /* 0x000fda000bf05270 */
[----:B------:R-:W-:Y:S05]  /*4db0*/  @P0 BRA `(.L_x_105) ;  /* 0x0000000000580947 */ /* 0x000fea0003800000 */
[----:B------:R-:W1:Y:S02]  /*4dc0*/  LDS R0, [UR6+0x18] ;  /* 0x00001806ff007984 */ /* 0x000e640008000800 */
[----:B-1----:R-:W-:-:S04]  /*4dd0*/  LOP3.LUT R0, R0, UR4, RZ, 0xc0, !PT ;  /* 0x0000000400007c12 */ /* 0x002fc8000f8ec0ff */
[----:B------:R-:W-:-:S13]  /*4de0*/  ISETP.NE.AND P0, PT, R0, UR4, PT ;  /* 0x0000000400007c0c */ /* 0x000fda000bf05270 */
[----:B------:R-:W-:Y:S05]  /*4df0*/  @P0 BRA `(.L_x_106) ;  /* 0x00000000003c0947 */ /* 0x000fea0003800000 */
[----:B------:R-:W1:Y:S01]  /*4e00*/  S2R R2, SR_LANEID ;  /* 0x0000000000027919 */ /* 0x000e620000000000 */
[----:B------:R-:W-:Y:S01]  /*4e10*/  ULOP3.LUT UR8, URZ, UR8, URZ, 0x33, !UPT ;  /* 0x00000008ff087292 */ /* 0x000fe2000f8e33ff */
[----:B------:R-:W-:Y:S01]  /*4e20*/  LOP3.LUT R4, RZ, UR4, RZ, 0x33, !PT ;  /* 0x00000004ff047c12 */ /* 0x000fe2000f8e33ff */
[----:B------:R-:W-:Y:S02]  /*4e30*/  VOTEU.ANY UR7, UPT, PT ;  /* 0x0000000000077886 */ /* 0x000fe400038e0100 */
[----:B------:R-:W-:Y:S01]  /*4e40*/  UFLO.U32 UR7, UR7 ;  /* 0x00000007000772bd */ /* 0x000fe200080e0000 */
[----:B------:R-:W2:Y:S01]  /*4e50*/  REDUX UR4, R4 ;  /* 0x00000000040473c4 */ /* 0x000ea20000000000 */
[----:B------:R-:W-:-:S06]  /*4e60*/  IMAD.U32 R0, RZ, RZ, UR8 ;  /* 0x00000008ff007e24 */ /* 0x000fcc000f8e00ff */
[----:B------:R1:W-:Y:S01]  /*4e70*/  UTCATOMSWS.AND URZ, UR8 ;  /* 0x0000000800ff79e3 */ /* 0x0003e20008000000 */
[----:B------:R-:W3:Y:S01]  /*4e80*/  REDUX UR5, R0 ;  /* 0x00000000000573c4 */ /* 0x000ee20000000000 */
[----:B-1----:R-:W-:Y:S01]  /*4e90*/  ISETP.EQ.U32.AND P0, PT, R2, UR7, PT ;  /* 0x0000000702007c0c */ /* 0x002fe2000bf02070 */
[----:B--2---:R-:W-:Y:S01]  /*4ea0*/  IMAD.U32 R2, RZ, RZ, UR4 ;  /* 0x00000004ff027e24 */ /* 0x004fe2000f8e00ff */
[----:B---3--:R-:W-:-:S11]  /*4eb0*/  MOV R3, UR5 ;  /* 0x0000000500037c02 */ /* 0x008fd60008000f00 */
[----:B------:R1:W-:Y:S04]  /*4ec0*/  @P0 ATOMS.AND RZ, [UR6+0x14], R3 ;  /* 0x00001403ffff098c */ /* 0x0003e8000a800006 */
[----:B------:R1:W-:Y:S01]  /*4ed0*/  @P0 ATOMS.AND RZ, [UR6+0x18], R2 ;  /* 0x00001802ffff098c */ /* 0x0003e2000a800006 */
[----:B------:R-:W-:Y:S05]  /*4ee0*/  BRA `(.L_x_107) ;  /* 0x0000000000147947 */ /* 0x000fea0003800000 */
.L_x_106:
[----:B------:R-:W-:Y:S02]  /*4ef0*/  MOV R2, 0x4f10 ;  /* 0x00004f1000027802 */ /* 0x000fe40000000f00 */
[----:B---345:R-:W-:Y:S05]  /*4f00*/  CALL.REL.NOINC `($__internal_0_$__cuda_sm10x_tcgen05_guardrail_trap_col_being_dealloced_not_returned_by_alloc) ;  /* 0x0000005c00287944 */ /* 0x038fea0003c00000 */
[----:B------:R-:W-:Y:S05]  /*4f10*/  BRA `(.L_x_107) ;  /* 0x0000000000087947 */ /* 0x000fea0003800000 */
.L_x_105:
[----:B------:R-:W-:Y:S02]  /*4f20*/  MOV R2, 0x4f40 ;  /* 0x00004f4000027802 */ /* 0x000fe40000000f00 */
[----:B---345:R-:W-:Y:S05]  /*4f30*/  CALL.REL.NOINC `($__internal_2_$__cuda_sm10x_tcgen05_guardrail_trap_unallocated_columns_being_dealloced) ;  /* 0x0000005c00347944 */ /* 0x038fea0003c00000 */
.L_x_107:
[----:B------:R-:W-:Y:S01]  /*4f40*/  NOP ;  /* 0x0000000000007918 */ /* 0x000fe20000000000 */
[----:B----4-:R-:W-:Y:S05]  /*4f50*/  EXIT ;  /* 0x000000000000794d */ /* 0x010fea0003800000 */
.L_x_78:
[----:B------:R-:W-:-:S09]  /*4f60*/  UISETP.NE.OR UP5, UPT, UR10, 0x3, !UP5 ;  /* 0x000000030a00788c */ /* 0x000fd2000efa5670 */
[----:B------:R-:W-:Y:S05]  /*4f70*/  BRA.U UP5, `(.L_x_108) ;  /* 0x0000001105787547 */ /* 0x000fea000b800000 */
[----:B------:R-:W1:Y:S01]  /*4f80*/  LDC R0, c[0x0][0xb30] ;  /* 0x0002cc00ff007b82 */ /* 0x000e620000000800 */
[----:B------:R-:W2:Y:S01]  /*4f90*/  LDCU.64 UR8, c[0x0][0x888] ;  /* 0x00011100ff0877ac */ /* 0x000ea20008000a00 */
[----:B------:R-:W-:Y:S02]  /*4fa0*/  HFMA2 R25, -RZ, RZ, 0, 0 ;  /* 0x00000000ff197431 */ /* 0x000fe400000001ff */
[----:B-----5:R-:W-:Y:S01]  /*4fb0*/  IMAD.MOV.U32 R32, RZ, RZ, 0x1 ;  /* 0x00000001ff207424 */ /* 0x020fe200078e00ff */
[----:B------:R-:W-:Y:S01]  /*4fc0*/  MOV R23, 0x1000 ;  /* 0x0000100000177802 */ /* 0x000fe20000000f00 */
[----:B------:R-:W3:Y:S01]  /*4fd0*/  LDCU.64 UR4, c[0x0][0x890] ;  /* 0x00011200ff0477ac */ /* 0x000ee20008000a00 */
[----:B------:R-:W-:Y:S01]  /*4fe0*/  IMAD.MOV.U32 R27, RZ, RZ, RZ ;  /* 0x000000ffff1b7224 */ /* 0x000fe200078e00ff */
[----:B------:R-:W4:Y:S01]  /*4ff0*/  LDC R19, c[0x0][0x370] ;  /* 0x0000dc00ff137b82 */ /* 0x000f220000000800 */
[----:B------:R-:W-:Y:S01]  /*5000*/  UMOV UR7, 0x400 ;  /* 0x0000040000077882 */ /* 0x000fe20000000000 */
[----:B------:R-:W-:-:S02]  /*5010*/  UPLOP3.LUT UP1, UPT, UPT, UPT, UPT, 0x40, 0x4 ;  /* 0x000000000004789c */ /* 0x000fc40003f2e870 */
[----:B------:R-:W-:-:S04]  /*5020*/  ULEA UR7, UR37, UR7, 0x18 ;  /* 0x0000000725077291 */ /* 0x000fc8000f8ec0ff */
[----:B------:R-:W4:Y:S01]  /*5030*/  LDC R2, c[0x0][0xb0c] ;  /* 0x0002c300ff027b82 */ /* 0x000f220000000800 */
[----:B------:R-:W-:Y:S02]  /*5040*/  UIADD3 UR13, UPT, UPT, UR7, 0x1b8, URZ ;  /* 0x000001b8070d7890 */ /* 0x000fe4000fffe0ff */
[----:B--2---:R-:W-:Y:S02]  /*5050*/  UISETP.NE.U32.AND UP3, UPT, UR8, URZ, UPT ;  /* 0x000000ff0800728c */ /* 0x004fe4000bf65070 */
[----:B------:R-:W-:Y:S02]  /*5060*/  UIADD3 UR41, UPT, UPT, UR7, 0x1a0, URZ ;  /* 0x000001a007297890 */ /* 0x000fe4000fffe0ff */
[----:B---3--:R-:W-:Y:S01]  /*5070*/  UISETP.NE.U32.AND UP4, UPT, UR4, URZ, UPT ;  /* 0x000000ff0400728c */ /* 0x008fe2000bf85070 */
[----:B------:R-:W2:Y:S01]  /*5080*/  LDC R18, c[0x0][0xb20] ;  /* 0x0002c800ff127b82 */ /* 0x000ea20000000800 */
[----:B-1----:R-:W-:Y:S01]  /*5090*/  ISETP.NE.AND P1, PT, R0, 0x1, PT ;  /* 0x000000010000780c */ /* 0x002fe20003f25270 */
[----:B------:R-:W-:-:S02]  /*50a0*/  UISETP.NE.AND.EX UP3, UPT, UR9, URZ, UPT, UP3 ;  /* 0x000000ff0900728c */ /* 0x000fc4000bf65330 */
[----:B------:R-:W-:Y:S02]  /*50b0*/  UIADD3 UR33, UPT, UPT, UR7, 0x1a8, URZ ;  /* 0x000001a807217890 */ /* 0x000fe4000fffe0ff */
[----:B------:R-:W-:Y:S02]  /*50c0*/  UIADD3 UR25, UPT, UPT, UR7, 0x1b0, URZ ;  /* 0x000001b007197890 */ /* 0x000fe4000fffe0ff */
[----:B------:R-:W1:Y:S01]  /*50d0*/  LDC.64 R36, c[0x0][0x348] ;  /* 0x0000d200ff247b82 */ /* 0x000e620000000a00 */
[----:B------:R-:W-:Y:S02]  /*50e0*/  UPRMT UR13, UR37, 0x654, UR13 ;  /* 0x00000654250d7896 */ /* 0x000fe4000800000d */
[----:B------:R-:W-:-:S05]  /*50f0*/  UISETP.NE.AND.EX UP4, UPT, UR5, URZ, UPT, UP4 ;  /* 0x000000ff0500728c */ /* 0x000fca000bf85340 */
[----:B------:R-:W3:Y:S08]  /*5100*/  LDC.64 R16, c[0x0][0xb10] ;  /* 0x0002c400ff107b82 */ /* 0x000ef00000000a00 */
[----:B------:R-:W1:Y:S08]  /*5110*/  LDC.64 R6, c[0x0][0xb18] ;  /* 0x0002c600ff067b82 */ /* 0x000e700000000a00 */
[----:B------:R-:W1:Y:S08]  /*5120*/  LDC.64 R4, c[0x0][0xb28] ;  /* 0x0002ca00ff047b82 */ /* 0x000e700000000a00 */
[----:B--2-4-:R-:W1:Y:S02]  /*5130*/  LDC R22, c[0x0][0x374] ;  /* 0x0000dd00ff167b82 */ /* 0x014e640000000800 */
.L_x_119:
[----:B------:R-:W-:Y:S02]  /*5140*/  LEA R0, R27, UR7, 0x3 ;  /* 0x000000071b007c11 */ /* 0x000fe4000f8e18ff */
[----:B------:R-:W-:Y:S02]  /*5150*/  SHF.L.U32 R3, R25, 0x1f, RZ ;  /* 0x0000001f19037819 */ /* 0x000fe400000006ff */
[----:B------:R-:W-:Y:S02]  /*5160*/  LEA R28, R27, UR7, 0x4 ;  /* 0x000000071b1c7c11 */ /* 0x000fe4000f8e20ff */
[----:B--2---:R-:W2:Y:S02]  /*5170*/  SYNCS.PHASECHK.TRANS64.TRYWAIT P0, [R0+URZ+0x1f0], R3 ;  /* 0x0001f003000075a7 */ /* 0x004ea400080011ff */
[----:B--2---:R-:W-:Y:S05]  /*5180*/  @!P0 BRA `(.L_x_109) ;  /* 0x0000005400388947 */ /* 0x004fea0003800000 */
.L_x_246:
[----:B------:R-:W-:Y:S01]  /*5190*/  ISETP.GE.AND P0, PT, R26, 0x1, PT ;  /* 0x000000011a00780c */ /* 0x000fe20003f06270 */
[----:B------:R-:W4:Y:S01]  /*51a0*/  LDS.128 R28, [R28+0x280] ;  /* 0x000280001c1c7984 */ /* 0x000f220000000c00 */
[----:B--2---:R-:W-:Y:S01]  /*51b0*/  VIADD R0, R0, 0x200 ;  /* 0x0000020000007836 */ /* 0x004fe20000000000 */
[----:B------:R-:W-:Y:S01]  /*51c0*/  @!PT LDS RZ, [RZ] ;  /* 0x00000000fffff984 */ /* 0x000fe20000000800 */
[----:B------:R-:W-:Y:S01]  /*51d0*/  @!PT LDS RZ, [RZ] ;  /* 0x00000000fffff984 */ /* 0x000fe20000000800 */
[----:B------:R-:W-:Y:S01]  /*51e0*/  @!PT LDS RZ, [RZ] ;  /* 0x00000000fffff984 */ /* 0x000fe20000000800 */
[----:B------:R-:W-:Y:S01]  /*51f0*/  @!PT LDS RZ, [RZ] ;  /* 0x00000000fffff984 */ /* 0x000fe20000000800 */
[----:B------:R2:W-:Y:S06]  /*5200*/  MEMBAR.ALL.CTA ;  /* 0x0000000000007992 */ /* 0x0005ec0000008000 */
[----:B--2---:R-:W2:Y:S01]  /*5210*/  FENCE.VIEW.ASYNC.S ;  /* 0x00000000000073c6 */ /* 0x004ea20000000000 */
[----:B------:R-:W-:Y:S04]  /*5220*/  PRMT R0, RZ, 0x654, R0 ;  /* 0x00000654ff007816 */ /* 0x000fe80000000000 */
[----:B--2---:R2:W-:Y:S01]  /*5230*/  SYNCS.ARRIVE.TRANS64.RED.A1T0 RZ, [R0+URZ], RZ ;  /* 0x000000ff00ff79a7 */ /* 0x0045e200081004ff */
[----:B----4-:R-:W-:Y:S11]  /*5240*/  LOP3.LUT P3, RZ, R30, 0x1, RZ, 0xc0, !PT ;  /* 0x000000011eff7812 */ /* 0x010ff6000786c0ff */
[----:B------:R-:W-:Y:S02]  /*5250*/  @!UPT UIADD3 URZ, UPT, UPT, URZ, URZ, URZ ;  /* 0x000000fffffff290 */ /* 0x000fe4000fffe0ff */
[----:B------:R-:W-:Y:S02]  /*5260*/  @P3 MOV R13, R28 ;  /* 0x0000001c000d3202 */ /* 0x000fe40000000f00 */
[----:B------:R-:W-:Y:S01]  /*5270*/  @P3 LOP3.LUT R8, R29, 0xffff, RZ, 0xc0, !PT ;  /* 0x0000ffff1d083812 */ /* 0x000fe200078ec0ff */
[----:B--2---:R-:W-:Y:S06]  /*5280*/  @!P0 BRA `(.L_x_110) ;  /* 0x0000000000a48947 */ /* 0x004fec0003800000 */
[----:B-1----:R-:W-:Y:S01]  /*5290*/  IMAD.HI.U32 R33, R22, R7, RZ ;  /* 0x0000000716217227 */ /* 0x002fe200078e00ff */
[----:B------:R-:W-:Y:S02]  /*52a0*/  ISETP.NE.AND P0, PT, R6, 0x1, PT ;  /* 0x000000010600780c */ /* 0x000fe40003f05270 */
[----:B------:R-:W-:Y:S01]  /*52b0*/  ISETP.NE.AND P2, PT, R26, 0x1, PT ;  /* 0x000000011a00780c */ /* 0x000fe20003f45270 */
[----:B---3--:R-:W-:Y:S01]  /*52c0*/  IMAD.HI.U32 R34, R19, R16, RZ ;  /* 0x0000001013227227 */ /* 0x008fe200078e00ff */
[----:B------:R-:W-:Y:S02]  /*52d0*/  SHF.R.U32.HI R33, RZ, R18, R33 ;  /* 0x00000012ff217219 */ /* 0x000fe40000011621 */
[----:B------:R-:W-:Y:S01]  /*52e0*/  ISETP.NE.AND P4, PT, R2, 0x1, PT ;  /* 0x000000010200780c */ /* 0x000fe20003f85270 */
[----:B------:R-:W-:Y:S01]  /*52f0*/  IMAD.HI.U32 R38, R13, R16, RZ ;  /* 0x000000100d267227 */ /* 0x000fe200078e00ff */
[----:B------:R-:W-:Y:S02]  /*5300*/  SHF.R.U32.HI R34, RZ, R17, R34 ;  /* 0x00000011ff227219 */ /* 0x000fe40000011622 */
[----:B------:R-:W-:Y:S01]  /*5310*/  SEL R3, R22, R33, !P0 ;  /* 0x0000002116037207 */ /* 0x000fe20004000000 */
[C---:B------:R-:W-:Y:S01]  /*5320*/  IMAD.HI.U32 R33, R8.reuse, R7, RZ ;  /* 0x0000000708217227 */ /* 0x040fe200078e00ff */
[----:B------:R-:W-:Y:S02]  /*5330*/  SEL R11, R19, R34, !P4 ;  /* 0x00000022130b7207 */ /* 0x000fe40006000000 */
[----:B------:R-:W-:Y:S01]  /*5340*/  SHF.R.U32.HI R38, RZ, R17, R38 ;  /* 0x00000011ff267219 */ /* 0x000fe20000011626 */
[----:B------:R-:W-:Y:S01]  /*5350*/  IMAD.HI.U32 R40, R3, R4, RZ ;  /* 0x0000000403287227 */ /* 0x000fe200078e00ff */
[----:B------:R-:W-:Y:S03]  /*5360*/  SHF.R.U32.HI R33, RZ, R18, R33 ;  /* 0x00000012ff217219 */ /* 0x000fe60000011621 */
[----:B------:R-:W-:Y:S01]  /*5370*/  IMAD.HI.U32 R34, R11, R4, RZ ;  /* 0x000000040b227227 */ /* 0x000fe200078e00ff */
[----:B------:R-:W-:Y:S02]  /*5380*/  @P2 SHF.R.U32.HI R3, RZ, R5, R40 ;  /* 0x00000005ff032219 */ /* 0x000fe40000011628 */
[----:B------:R-:W-:Y:S02]  /*5390*/  SEL R9, R8, R33, !P0 ;  /* 0x0000002108097207 */ /* 0x000fe40004000000 */
[----:B------:R-:W-:Y:S01]  /*53a0*/  @P2 SHF.R.U32.HI R11, RZ, R5, R34 ;  /* 0x00000005ff0b2219 */ /* 0x000fe20000011622 */
[C---:B------:R-:W-:Y:S01]  /*53b0*/  IMAD R10, R26.reuse, R3, RZ ;  /* 0x000000031a0a7224 */ /* 0x040fe200078e02ff */
[----:B------:R-:W-:Y:S01]  /*53c0*/  SEL R3, R13, R38, !P4 ;  /* 0x000000260d037207 */ /* 0x000fe20006000000 */
[C---:B------:R-:W-:Y:S03]  /*53d0*/  IMAD.HI.U32 R14, R9.reuse, R4, RZ ;  /* 0x00000004090e7227 */ /* 0x040fe600078e00ff */
[----:B------:R-:W-:Y:S01]  /*53e0*/  ISETP.GE.AND P0, PT, R9, R10, PT ;  /* 0x0000000a0900720c */ /* 0x000fe20003f06270 */
[C---:B------:R-:W-:Y:S01]  /*53f0*/  IMAD R12, R26.reuse, R11, RZ ;  /* 0x0000000b1a0c7224 */ /* 0x040fe200078e02ff */
[-C--:B------:R-:W-:Y:S04]  /*5400*/  SHF.R.U32.HI R14, RZ, R5.reuse, R14 ;  /* 0x00000005ff0e7219 */ /* 0x080fe8000001160e */
[----:B------:R-:W-:Y:S02]  /*5410*/  ISETP.GE.OR P0, PT, R3, R12, P0 ;  /* 0x0000000c0300720c */ /* 0x000fe40000706670 */
[----:B------:R-:W-:Y:S05]  /*5420*/  SEL R15, R9, R14, !P2 ;  /* 0x0000000e090f7207 */ /* 0x000fea0005000000 */
[----:B------:R-:W-:Y:S04]  /*5430*/  IMAD.MOV R14, RZ, RZ, -R15 ;  /* 0x000000ffff0e7224 */ /* 0x000fe800078e0a0f */
[----:B------:R-:W-:Y:S02]  /*5440*/  IMAD R14, R26, R14, R9 ;  /* 0x0000000e1a0e7224 */ /* 0x000fe400078e0209 */
[C---:B------:R-:W-:Y:S05]  /*5450*/  @!P0 IMAD.HI.U32 R10, R3.reuse, R4, RZ ;  /* 0x00000004030a8227 */ /* 0x040fea00078e00ff */
[----:B------:R-:W-:Y:S04]  /*5460*/  @!P0 SHF.R.U32.HI R10, RZ, R5, R10 ;  /* 0x00000005ff0a8219 */ /* 0x000fe8000001160a */
[----:B------:R-:W-:Y:S01]  /*5470*/  @!P0 SEL R0, R3, R10, !P2 ;  /* 0x0000000a03008207 */ /* 0x000fe20005000000 */
[----:B------:R-:W-:Y:S03]  /*5480*/  IMAD.MOV R10, RZ, RZ, -R3 ;  /* 0x000000ffff0a7224 */ /* 0x000fe600078e0a03 */
[----:B------:R-:W-:Y:S01]  /*5490*/  @!P0 IADD3 R15, PT, PT, R15, -R0, RZ ;  /* 0x800000000f0f8210 */ /* 0x000fe20007ffe0ff */
[----:B------:R-:W-:Y:S01]  /*54a0*/  @!P0 IMAD R0, R11, R14, R0 ;  /* 0x0000000e0b008224 */ /* 0x000fe200078e0200 */
[----:B------:R-:W-:Y:S01]  /*54b0*/  IADD3 R11, PT, PT, -R9, RZ, RZ ;  /* 0x000000ff090b7210 */ /* 0x000fe20007ffe1ff */
[----:B------:R-:W-:Y:S02]  /*54c0*/  IMAD R13, R2, R10, R13 ;  /* 0x0000000a020d7224 */ /* 0x000fe400078e020d */
[----:B------:R-:W-:Y:S02]  /*54d0*/  @!P0 IMAD R9, R15, R26, R3 ;  /* 0x0000001a0f098224 */ /* 0x000fe400078e0203 */
[----:B------:R-:W-:Y:S02]  /*54e0*/  @!P0 IMAD.MOV.U32 R3, RZ, RZ, R0 ;  /* 0x000000ffff038224 */ /* 0x000fe400078e0000 */
[----:B------:R-:W-:Y:S02]  /*54f0*/  IMAD R8, R6, R11, R8 ;  /* 0x0000000b06087224 */ /* 0x000fe400078e0208 */
[----:B------:R-:W-:Y:S02]  /*5500*/  IMAD R13, R3, R2, R13 ;  /* 0x00000002030d7224 */ /* 0x000fe400078e020d */
[----:B------:R-:W-:Y:S02]  /*5510*/  IMAD R8, R9, R6, R8 ;  /* 0x0000000609087224 */ /* 0x000fe400078e0208 */
.L_x_110:
[----:B------:R-:W-:Y:S05]  /*5520*/  BRA.U UP1, `(.L_x_111) ;  /* 0x0000000101107547 */ /* 0x000fea000b800000 */
[----:B------:R-:W-:Y:S04]  /*5530*/  MOV R0, UR6 ;  /* 0x0000000600007c02 */ /* 0x000fe80008000f00 */
[----:B------:R-:W-:Y:S04]  /*5540*/  SHF.L.U32 R3, R0, 0x1f, RZ ;  /* 0x0000001f00037819 */ /* 0x000fe800000006ff */
[----:B------:R-:W2:Y:S02]  /*5550*/  SYNCS.PHASECHK.TRANS64.TRYWAIT P0, [UR7+0x1e8], R3 ;  /* 0x0001e803ff0075a7 */ /* 0x000ea40008001107 */
[----:B--2---:R-:W-:Y:S05]  /*5560*/  @!P0 BRA `(.L_x_112) ;  /* 0x0000005000548947 */ /* 0x004fea0003800000 */
.L_x_111:
[----:B------:R-:W-:Y:S02]  /*5570*/  R2UR UR42, R20 ;  /* 0x00000000142a72ca */ /* 0x000fe400000e0000 */
[----:B------:R-:W-:Y:S02]  /*5580*/  R2UR UR43, R21 ;  /* 0x00000000152b72ca */ /* 0x000fe400000e0000 */
[----:B------:R-:W-:Y:S02]  /*5590*/  ISETP.NE.U32.AND P2, PT, RZ, UR4, PT ;  /* 0x00000004ff007c0c */ /* 0x000fe4000bf45070 */
[----:B------:R-:W-:Y:S02]  /*55a0*/  SHF.L.U32 R12, R32, 0x1f, RZ ;  /* 0x0000001f200c7819 */ /* 0x000fe400000006ff */
[----:B------:R-:W-:Y:S05]  /*55b0*/  ISETP.NE.AND.EX P2, PT, RZ, UR5, PT, P2 ;  /* 0x00000005ff007c0c */ /* 0x000fea000bf45320 */
[----:B------:R-:W-:Y:S02]  /*55c0*/  USHF.L.U32 UR42, UR42, 0x7, URZ ;  /* 0x000000072a2a7899 */ /* 0x000fe400080006ff */
[----:B------:R-:W-:Y:S01]  /*55d0*/  USHF.L.U32 UR43, UR43, 0x6, URZ ;  /* 0x000000062b2b7899 */ /* 0x000fe200080006ff */
[----:B------:R-:W-:Y:S11]  /*55e0*/  BRA.U !UP4, `(.L_x_113) ;  /* 0x000000010c347547 */ /* 0x000ff6000b800000 */
[----:B------:R-:W-:Y:S01]  /*55f0*/  UPLOP3.LUT UP0, UPT, UPT, UPT, UP3, 0x80, 0x8 ;  /* 0x000000000008789c */ /* 0x000fe20003f0f030 */
[----:B--2---:R-:W-:Y:S02]  /*5600*/  HFMA2 R0, -RZ, RZ, 0, 5.9604644775390625e-08 ;  /* 0x00000001ff007431 */ /* 0x004fe400000001ff */
[----:B------:R-:W-:Y:S03]  /*5610*/  IMAD.MOV.U32 R59, RZ, RZ, 0x1 ;  /* 0x00000001ff3b7424 */ /* 0x000fe600078e00ff */
[----:B------:R-:W-:Y:S05]  /*5620*/  PLOP3.LUT P0, PT, PT, PT, UP0, 0x80, 0x8 ;  /* 0x000000000008781c */ /* 0x000fea0003f0f008 */
[----:B------:R-:W2:Y:S01]  /*5630*/  @UP0 LDCU.64 UR10, c[0x0][0x888] ;  /* 0x00011100ff0a07ac */ /* 0x000ea20008000a00 */
[----:B------:R-:W-:Y:S07]  /*5640*/  @UP0 UIMAD UR8, UR36, UR4, URZ ;  /* 0x00000004240802a4 */ /* 0x000fee000f8e02ff */
[----:B------:R-:W-:Y:S01]  /*5650*/  @!P0 PRMT R59, R0, 0x7610, R59 ;  /* 0x00007610003b8816 */ /* 0x000fe2000000003b */
[----:B--2---:R-:W-:Y:S03]  /*5660*/  @UP0 UIMAD.WIDE UR10, UR8, 0x4, UR10 ;  /* 0x00000004080a08a5 */ /* 0x004fe6000f8e020a */
[----:B------:R-:W2:Y:S03]  /*5670*/  @!UP0 LDCU UR8, c[0x0][0x880] ;  /* 0x00011000ff0887ac */ /* 0x000ea60008000800 */
[----:B------:R-:W-:Y:S01]  /*5680*/  IMAD.U32 R10, RZ, RZ, UR10 ;  /* 0x0000000aff0a7e24 */ /* 0x000fe2000f8e00ff */
[----:B------:R-:W-:Y:S05]  /*5690*/  MOV R11, UR11 ;  /* 0x0000000b000b7c02 */ /* 0x000fea0008000f00 */
[----:B------:R4:W5:Y:S02]  /*56a0*/  @P0 LDG.E R35, desc[UR46][R10.64] ;  /* 0x0000002e0a230981 */ /* 0x000964000c1e1900 */
[----:B--2-4-:R-:W-:Y:S07]  /*56b0*/  @!P0 IMAD.U32 R35, RZ, RZ, UR8 ;  /* 0x00000008ff238e24 */ /* 0x014fee000f8e00ff */
.L_x_113:
[----:B-----5:R-:W-:Y:S01]  /*56c0*/  @!P2 FSETP.EQ.AND P0, PT, R35, RZ, PT ;  /* 0x000000ff2300a20b */ /* 0x020fe20003f02000 */
[----:B------:R-:W-:Y:S01]  /*56d0*/  @!UPT UIADD3 URZ, UPT, UPT, URZ, URZ, URZ ;  /* 0x000000fffffff290 */ /* 0x000fe2000fffe0ff */
[----:B------:R-:W-:Y:S11]  /*56e0*/  @!P2 BRA `(.L_x_114) ;  /* 0x000000000014a947 */ /* 0x000ff60003800000 */
[----:B------:R-:W-:Y:S02]  /*56f0*/  LOP3.LUT P2, RZ, R59, 0xff, RZ, 0xc0, !PT ;  /* 0x000000ff3bff7812 */ /* 0x000fe4000784c0ff */
[----:B------:R-:W-:Y:S04]  /*5700*/  PLOP3.LUT P0, PT, PT, PT, UP0, 0x80, 0x8 ;  /* 0x000000000008781c */ /* 0x000fe80003f0f008 */
[----:B------:R-:W-:Y:S07]  /*5710*/  PLOP3.LUT P0, PT, P0, PT, PT, 0x8, 0x80 ;  /* 0x000000000080781c */ /* 0x000fee000070e170 */
[----:B------:R-:W-:Y:S11]  /*5720*/  @P2 FSETP.EQ.AND P0, PT, R35, RZ, PT ;  /* 0x000000ff2300220b */ /* 0x000ff60003f02000 */
[----:B------:R-:W-:Y:S02]  /*5730*/  @!UPT UIADD3 URZ, UPT, UPT, URZ, URZ, URZ ;  /* 0x000000fffffff290 */ /* 0x000fe4000fffe0ff */
.L_x_114:
[----:B------:R-:W4:Y:S01]  /*5740*/  SYNCS.PHASECHK.TRANS64.TRYWAIT P2, [UR7+0x1c0], R12 ;  /* 0x0001c00cff0075a7 */ /* 0x000f220008041107 */
[----:B------:R-:W-:Y:S04]  /*5750*/  ELECT P4, URZ, PT ;  /* 0x0000000000ff782f */ /* 0x000fe80003880000 */
[----:B------:R-:W-:Y:S11]  /*5760*/  PLOP3.LUT P4, PT, P0, P4, PT, 0xf2, 0x2f ;  /* 0x00000000002f781c */ /* 0x000ff60000789e72 */
[----:B------:R-:W-:Y:S02]  /*5770*/  @!UPT UIADD3 URZ, UPT, UPT, URZ, URZ, URZ ;  /* 0x000000fffffff290 */ /* 0x000fe4000fffe0ff */
[----:B-1----:R-:W-:Y:S05]  /*5780*/  @!P4 IADD3 R9, P0, PT, R36, 0x580, RZ ;  /* 0x000005802409c810 */ /* 0x002fea0007f1e0ff */
[----:B--2---:R-:W-:Y:S01]  /*5790*/  @!P4 IMAD.X R0, RZ, RZ, R37, P0 ;  /* 0x000000ffff00c224 */ /* 0x004fe200000e0625 */
[----:B----4-:R-:W-:Y:S07]  /*57a0*/  @!P2 BRA `(.L_x_115) ;  /* 0x0000004c00dca947 */ /* 0x010fee0003800000 */
.L_x_249:
[----:B------:R-:W-:Y:S01]  /*57b0*/  @!P4 R2UR UR9, R9 ;  /* 0x000000000909c2ca */ /* 0x000fe200000e0000 */
[----:B------:R-:W-:Y:S01]  /*57c0*/  VOTEU.ALL UP1, P4 ;  /* 0x0000000000ff7886 */ /* 0x000fe20002020000 */
[----:B------:R-:W-:Y:S01]  /*57d0*/  @!P4 R2UR UR8, R0 ;  /* 0x000000000008c2ca */ /* 0x000fe200000e0000 */
[----:B------:R-:W-:Y:S01]  /*57e0*/  VOTEU.ALL UP2, P4 ;  /* 0x0000000000ff7886 */ /* 0x000fe20002040000 */
[----:B------:R-:W-:Y:S01]  /*57f0*/  UMOV UR16, 0x0 ;  /* 0x0000000000107882 */ /* 0x000fe20000000000 */
[----:B------:R-:W-:Y:S01]  /*5800*/  UMOV UR17, 0x10000000 ;  /* 0x1000000000117882 */ /* 0x000fe20000000000 */
[----:B------:R-:W-:Y:S01]  /*5810*/  @!UP1 UIADD3 UR40, UPT, UPT, UR7, 0x300, URZ ;  /* 0x0000030007289890 */ /* 0x000fe2000fffe0ff */
[----:B------:R-:W-:Y:S01]  /*5820*/  @!P4 IMAD.MOV.U32 R0, RZ, RZ, 0x1000 ;  /* 0x00001000ff00c424 */ /* 0x000fe200078e00ff */
[----:B------:R-:W-:Y:S01]  /*5830*/  UMOV UR44, UR36 ;  /* 0x00000024002c7c82 */ /* 0x000fe20008000000 */
[----:B------:R-:W-:Y:S01]  /*5840*/  @!UP1 UIADD3 UR10, UPT, UPT, UR42, 0x40, URZ ;  /* 0x000000402a0a9890 */ /* 0x000fe2000fffe0ff */
[----:B------:R-:W-:Y:S01]  /*5850*/  @!P4 IADD3 R9, P0, PT, R36, 0x580, RZ ;  /* 0x000005802409c810 */ /* 0x000fe20007f1e0ff */
[----:B------:R-:W-:Y:S01]  /*5860*/  UMOV UR11, UR43 ;  /* 0x0000002b000b7c82 */ /* 0x000fe20008000000 */
[----:B------:R-:W-:Y:S01]  /*5870*/  UMOV UR12, UR36 ;  /* 0x00000024000c7c82 */ /* 0x000fe20008000000 */
[----:B------:R-:W-:Y:S01]  /*5880*/  IMAD.U32 R10, RZ, RZ, UR9 ;  /* 0x00000009ff0a7e24 */ /* 0x000fe2000f8e00ff */
[----:B------:R-:W-:Y:S01]  /*5890*/  UMOV UR9, UR41 ;  /* 0x0000002900097c82 */ /* 0x000fe20008000000 */
[----:B------:R-:W-:Y:S01]  /*58a0*/  IMAD.U32 R11, RZ, RZ, UR8 ;  /* 0x00000008ff0b7e24 */ /* 0x000fe2000f8e00ff */
[----:B------:R-:W-:Y:S02]  /*58b0*/  @!UP1 UIADD3 UR8, UPT, UPT, UR7, 0xb00, URZ ;  /* 0x00000b0007089890 */ /* 0x000fe4000fffe0ff */
[----:B------:R-:W-:Y:S01]  /*58c0*/  @!P4 R2UR UR18, R10 ;  /* 0x000000000a12c2ca */ /* 0x000fe200000e0000 */
[----:B------:R-:W-:Y:S01]  /*58d0*/  VOTEU.ALL UP1, P4 ;  /* 0x0000000000ff7886 */ /* 0x000fe20002020000 */
[----:B------:R-:W-:Y:S01]  /*58e0*/  @!P4 R2UR UR19, R11 ;  /* 0x000000000b13c2ca */ /* 0x000fe200000e0000 */
[----:B------:R-:W-:Y:S11]  /*58f0*/  UPRMT UR14, UR37, 0x654, UR41 ;  /* 0x00000654250e7896 */ /* 0x000ff60008000029 */
[----:B------:R-:W-:Y:S01]  /*5900*/  @!UPT UIADD3 URZ, UPT, UPT, URZ, URZ, URZ ;  /* 0x000000fffffff290 */ /* 0x000fe2000fffe0ff */
[----:B------:R2:W-:Y:S01]  /*5910*/  @!UP2 UTMALDG.3D [UR40], [UR18], desc[UR16] ;  /* 0x000010281200a5b4 */ /* 0x0005e20008011000 */
[----:B------:R2:W-:Y:S01]  /*5920*/  @!UP1 UTMALDG.3D [UR8], [UR18], desc[UR16] ;  /* 0x00001008120095b4 */ /* 0x0005e20008011000 */
[----:B------:R4:W-:Y:S01]  /*5930*/  @!P4 SYNCS.ARRIVE.TRANS64.RED.A0TR RZ, [UR7+0x1a0], R0 ;  /* 0x0001a000ffffc9a7 */ /* 0x0009e20008300407 */
[----:B------:R-:W-:Y:S01]  /*5940*/  SYNCS.ARRIVE.TRANS64.RED.A1T0 RZ, [UR14], RZ ;  /* 0x000000ffffff79a7 */ /* 0x000fe2000810040e */
[----:B----4-:R-:W-:Y:S01]  /*5950*/  @!P4 IMAD.X R0, RZ, RZ, R37, P0 ;  /* 0x000000ffff00c224 */ /* 0x010fe200000e0625 */
[----:B------:R-:W4:Y:S02]  /*5960*/  SYNCS.PHASECHK.TRANS64.TRYWAIT P2, [UR7+0x1c8], R12 ;  /* 0x0001c80cff0075a7 */ /* 0x000f240008041107 */
[----:B--2-4-:R-:W-:Y:S05]  /*5970*/  @!P2 BRA `(.L_x_116) ;  /* 0x0000004c0080a947 */ /* 0x014fea0003800000 */
.L_x_251:
        /* <DEDUP_REMOVED lines=8> */
[----:B------:R-:W-:Y:S01]  /*5a00*/  @!UP1 UIADD3 UR32, UPT, UPT, UR7, 0x1300, URZ ;  /* 0x0000130007209890 */ /* 0x000fe2000fffe0ff */
[----:B------:R-:W-:Y:S01]  /*5a10*/  @!P4 IADD3 R21, P0, PT, R36, 0x580, RZ ;  /* 0x000005802415c810 */ /* 0x000fe20007f1e0ff */
[----:B------:R-:W-:Y:S01]  /*5a20*/  UMOV UR35, UR43 ;  /* 0x0000002b00237c82 */ /* 0x000fe20008000000 */
[----:B------:R-:W-:Y:S02]  /*5a30*/  @!UP1 UIADD3 UR10, UPT, UPT, UR42, 0x50, URZ ;  /* 0x000000502a0a9890 */ /* 0x000fe4000fffe0ff */
[----:B------:R-:W-:Y:S01]  /*5a40*/  IMAD.U32 R10, RZ, RZ, UR9 ;  /* 0x00000009ff0a7e24 */ /* 0x000fe2000f8e00ff */
[----:B------:R-:W-:Y:S01]  /*5a50*/  UMOV UR9, UR33 ;  /* 0x0000002100097c82 */ /* 0x000fe20008000000 */
[----:B------:R-:W-:Y:S01]  /*5a60*/  IMAD.U32 R11, RZ, RZ, UR8 ;  /* 0x00000008ff0b7e24 */ /* 0x000fe2000f8e00ff */
[----:B------:R-:W-:Y:S01]  /*5a70*/  @!UP1 UIADD3 UR8, UPT, UPT, UR7, 0x1b00, URZ ;  /* 0x00001b0007089890 */ /* 0x000fe2000fffe0ff */
[----:B------:R-:W-:Y:S01]  /*5a80*/  @!P4 IMAD.X R20, RZ, RZ, R37, P0 ;  /* 0x000000ffff14c224 */ /* 0x000fe200000e0625 */
[----:B------:R-:W-:Y:S01]  /*5a90*/  @!P4 R2UR UR18, R10 ;  /* 0x000000000a12c2ca */ /* 0x000fe200000e0000 */
[----:B------:R-:W-:Y:S01]  /*5aa0*/  VOTEU.ALL UP1, P4 ;  /* 0x0000000000ff7886 */ /* 0x000fe20002020000 */
[----:B------:R-:W-:Y:S01]  /*5ab0*/  @!P4 R2UR UR19, R11 ;  /* 0x000000000b13c2ca */ /* 0x000fe200000e0000 */
[----:B------:R-:W-:Y:S01]  /*5ac0*/  UMOV UR11, UR43 ;  /* 0x0000002b000b7c82 */ /* 0x000fe20008000000 */
[----:B------:R-:W-:Y:S01]  /*5ad0*/  UMOV UR12, UR36 ;  /* 0x00000024000c7c82 */ /* 0x000fe20008000000 */
[----:B------:R-:W-:Y:S10]  /*5ae0*/  UPRMT UR14, UR37, 0x654, UR33 ;  /* 0x00000654250e7896 */ /* 0x000ff40008000021 */
[----:B------:R2:W-:Y:S01]  /*5af0*/  @!UP2 UTMALDG.3D [UR32], [UR18], desc[UR16] ;  /* 0x000010201200a5b4 */ /* 0x0005e20008011000 */
[----:B------:R2:W-:Y:S01]  /*5b00*/  @!UP1 UTMALDG.3D [UR8], [UR18], desc[UR16] ;  /* 0x00001008120095b4 */ /* 0x0005e20008011000 */
[----:B------:R2:W-:Y:S01]  /*5b10*/  @!P4 SYNCS.ARRIVE.TRANS64.RED.A0TR RZ, [UR7+0x1a8], R0 ;  /* 0x0001a800ffffc9a7 */ /* 0x0005e20008300407 */
[----:B------:R-:W-:Y:S01]  /*5b20*/  SYNCS.ARRIVE.TRANS64.RED.A1T0 RZ, [UR14], RZ ;  /* 0x000000ffffff79a7 */ /* 0x000fe2000810040e */
[----:B------:R-:W4:Y:S02]  /*5b30*/  SYNCS.PHASECHK.TRANS64.TRYWAIT P2, [UR7+0x1d0], R12 ;  /* 0x0001d00cff0075a7 */ /* 0x000f240008041107 */
[----:B--2-4-:R-:W-:Y:S05]  /*5b40*/  @!P2 BRA `(.L_x_117) ;  /* 0x0000004c0024a947 */ /* 0x014fea0003800000 */
.L_x_253:
[----:B------:R-:W2:Y:S01]  /*5b50*/  LDC.64 R14, c[0x0][0xb10] ;  /* 0x0002c400ff0e7b82 */ /* 0x000ea20000000a00 */
[----:B------:R-:W-:Y:S01]  /*5b60*/  @!P4 R2UR UR9, R21 ;  /* 0x000000001509c2ca */ /* 0x000fe200000e0000 */
[----:B------:R-:W-:Y:S01]  /*5b70*/  VOTEU.ALL UP1, P4 ;  /* 0x0000000000ff7886 */ /* 0x000fe20002020000 */
[----:B------:R-:W-:Y:S01]  /*5b80*/  @!P4 R2UR UR8, R20 ;  /* 0x000000001408c2ca */ /* 0x000fe200000e0000 */
[----:B------:R-:W-:Y:S01]  /*5b90*/  VOTEU.ALL UP2, P4 ;  /* 0x0000000000ff7886 */ /* 0x000fe20002040000 */
[----:B------:R-:W-:Y:S03]  /*5ba0*/  UMOV UR16, 0x0 ;  /* 0x0000000000107882 */ /* 0x000fe60000000000 */
[----:B------:R-:W4:Y:S01]  /*5bb0*/  LDC.64 R10, c[0x0][0xb18] ;  /* 0x0002c600ff0a7b82 */ /* 0x000f220000000a00 */
[----:B------:R-:W-:Y:S01]  /*5bc0*/  @!UP1 UIADD3 UR26, UPT, UPT, UR42, 0x20, URZ ;  /* 0x000000202a1a9890 */ /* 0x000fe2000fffe0ff */
[----:B------:R-:W-:Y:S01]  /*5bd0*/  @P3 SHF.R.U32.HI R24, RZ, 0x10, R29 ;  /* 0x00000010ff183819 */ /* 0x000fe2000001161d */
[----:B------:R-:W-:Y:S01]  /*5be0*/  @!UP1 UIADD3 UR24, UPT, UPT, UR7, 0x2300, URZ ;  /* 0x0000230007189890 */ /* 0x000fe2000fffe0ff */
[----:B------:R-:W-:Y:S01]  /*5bf0*/  VIADD R27, R27, 0x1 ;  /* 0x000000011b1b7836 */ /* 0x000fe20000000000 */
[----:B------:R-:W-:Y:S03]  /*5c00*/  UMOV UR17, 0x10000000 ;  /* 0x1000000000117882 */ /* 0x000fe60000000000 */
[----:B------:R-:W5:Y:S01]  /*5c10*/  @!P1 LDC R0, c[0x0][0xb20] ;  /* 0x0002c800ff009b82 */ /* 0x000f620000000800 */
[----:B------:R-:W-:Y:S01]  /*5c20*/  UMOV UR27, UR43 ;  /* 0x0000002b001b7c82 */ /* 0x000fe20008000000 */
[----:B------:R-:W-:Y:S01]  /*5c30*/  IMAD.U32 R20, RZ, RZ, UR9 ;  /* 0x00000009ff147e24 */ /* 0x000fe2000f8e00ff */
[----:B------:R-:W-:Y:S05]  /*5c40*/  UMOV UR28, UR36 ;  /* 0x00000024001c7c82 */ /* 0x000fea0008000000 */
[----:B-1----:R-:W1:Y:S01]  /*5c50*/  @!P1 LDC R3, c[0x0][0xb0c] ;  /* 0x0002c300ff039b82 */ /* 0x002e620000000800 */
[----:B------:R-:W-:Y:S01]  /*5c60*/  IMAD.U32 R21, RZ, RZ, UR8 ;  /* 0x00000008ff157e24 */ /* 0x000fe2000f8e00ff */
[----:B------:R-:W-:Y:S01]  /*5c70*/  @!UP1 UIADD3 UR10, UPT, UPT, UR42, 0x60, URZ ;  /* 0x000000602a0a9890 */ /* 0x000fe2000fffe0ff */
[----:B------:R-:W-:Y:S01]  /*5c80*/  @!P4 R2UR UR18, R20 ;  /* 0x000000001412c2ca */ /* 0x000fe200000e0000 */
[----:B------:R-:W-:Y:S01]  /*5c90*/  @!UP1 UIADD3 UR8, UPT, UPT, UR7, 0x2b00, URZ ;  /* 0x00002b0007089890 */ /* 0x000fe2000fffe0ff */
[----:B------:R-:W-:Y:S01]  /*5ca0*/  @!P4 IMAD.MOV.U32 R20, RZ, RZ, 0x1000 ;  /* 0x00001000ff14c424 */ /* 0x000fe200078e00ff */
[----:B------:R-:W-:Y:S01]  /*5cb0*/  @!P4 R2UR UR19, R21 ;  /* 0x000000001513c2ca */ /* 0x000fe200000e0000 */
[----:B------:R-:W-:Y:S01]  /*5cc0*/  VOTEU.ALL UP1, P4 ;  /* 0x0000000000ff7886 */ /* 0x000fe20002020000 */
[----:B------:R-:W-:Y:S01]  /*5cd0*/  UMOV UR9, UR25 ;  /* 0x0000001900097c82 */ /* 0x000fe20008000000 */
[----:B------:R-:W-:Y:S01]  /*5ce0*/  UMOV UR11, UR43 ;  /* 0x0000002b000b7c82 */ /* 0x000fe20008000000 */
[----:B------:R-:W-:Y:S01]  /*5cf0*/  UMOV UR12, UR36 ;  /* 0x00000024000c7c82 */ /* 0x000fe20008000000 */
[----:B------:R-:W-:Y:S08]  /*5d00*/  UPRMT UR14, UR37, 0x654, UR25 ;  /* 0x00000654250e7896 */ /* 0x000ff00008000019 */
[----:B------:R1:W-:Y:S02]  /*5d10*/  @!UP2 UTMALDG.3D [UR24], [UR18], desc[UR16] ;  /* 0x000010181200a5b4 */ /* 0x0003e40008011000 */
[----:B-1----:R-:W-:Y:S01]  /*5d20*/  @!P1 ISETP.NE.AND P2, PT, R3, 0x1, PT ;  /* 0x000000010300980c */ /* 0x002fe20003f45270 */
[C---:B--2---:R-:W-:Y:S01]  /*5d30*/  @!P1 IMAD.HI.U32 R14, R13.reuse, R14, RZ ;  /* 0x0000000e0d0e9227 */ /* 0x044fe200078e00ff */
[----:B----4-:R-:W-:Y:S01]  /*5d40*/  @!P1 ISETP.NE.AND P0, PT, R10, 0x1, PT ;  /* 0x000000010a00980c */ /* 0x010fe20003f05270 */
[----:B------:R1:W-:Y:S01]  /*5d50*/  @!UP1 UTMALDG.3D [UR8], [UR18], desc[UR16] ;  /* 0x00001008120095b4 */ /* 0x0003e20008011000 */
[----:B------:R1:W-:Y:S01]  /*5d60*/  @!P4 SYNCS.ARRIVE.TRANS64.RED.A0TR RZ, [UR7+0x1b0], R20 ;  /* 0x0001b014ffffc9a7 */ /* 0x0003e20008300407 */
[C---:B------:R-:W-:Y:S01]  /*5d70*/  @!P1 IMAD.HI.U32 R11, R8.reuse, R11, RZ ;  /* 0x0000000b080b9227 */ /* 0x040fe200078e00ff */
[----:B------:R-:W-:Y:S04]  /*5d80*/  @!P1 SHF.R.U32.HI R14, RZ, R15, R14 ;  /* 0x0000000fff0e9219 */ /* 0x000fe8000001160e */
[----:B-----5:R-:W-:Y:S02]  /*5d90*/  @!P1 SHF.R.U32.HI R9, RZ, R0, R11 ;  /* 0x00000000ff099219 */ /* 0x020fe4000001160b */
[----:B------:R-:W-:Y:S02]  /*5da0*/  @!P1 SEL R14, R13, R14, !P2 ;  /* 0x0000000e0d0e9207 */ /* 0x000fe40005000000 */
[----:B------:R-:W-:Y:S05]  /*5db0*/  @!P1 SEL R9, R8, R9, !P0 ;  /* 0x0000000908099207 */ /* 0x000fea0004000000 */
[----:B------:R-:W-:Y:S01]  /*5dc0*/  @!P1 IMAD.IADD R0, R9, 0x1, -R14 ;  /* 0x0000000109009824 */ /* 0x000fe200078e0a0e */
[----:B------:R-:W-:Y:S01]  /*5dd0*/  SYNCS.ARRIVE.TRANS64.RED.A1T0 RZ, [UR14], RZ ;  /* 0x000000ffffff79a7 */ /* 0x000fe2000810040e */
[----:B------:R-:W-:Y:S02]  /*5de0*/  @!P1 IMAD.IADD R9, R14, 0x1, -R9 ;  /* 0x000000010e099824 */ /* 0x000fe400078e0a09 */
[----:B------:R-:W-:Y:S02]  /*5df0*/  @!P1 IMAD R13, R0, R3, R13 ;  /* 0x00000003000d9224 */ /* 0x000fe400078e020d */
[----:B------:R-:W-:Y:S01]  /*5e00*/  @!P1 IMAD R8, R9, R10, R8 ;  /* 0x0000000a09089224 */ /* 0x000fe200078e0208 */
[----:B------:R-:W2:Y:S02]  /*5e10*/  SYNCS.PHASECHK.TRANS64.TRYWAIT P5, [UR7+0x1d8], R12 ;  /* 0x0001d80cff0075a7 */ /* 0x000ea400080a1107 */
[----:B-12---:R-:W-:Y:S05]  /*5e20*/  @!P5 BRA `(.L_x_118) ;  /* 0x000000480084d947 */ /* 0x006fea0003800000 */
.L_x_255:
[----:B-1----:R-:W-:Y:S01]  /*5e30*/  @!P4 IADD3 R3, P0, PT, R36, 0x580, RZ ;  /* 0x000005802403c810 */ /* 0x002fe20007f1e0ff */
[----:B------:R-:W-:Y:S01]  /*5e40*/  VOTEU.ALL UP1, P4 ;  /* 0x0000000000ff7886 */ /* 0x000fe20002020000 */
[----:B------:R-:W-:Y:S01]  /*5e50*/  VOTEU.ALL UP2, P4 ;  /* 0x0000000000ff7886 */ /* 0x000fe20002040000 */
[----:B------:R-:W-:Y:S01]  /*5e60*/  UMOV UR14, 0x0 ;  /* 0x00000000000e7882 */ /* 0x000fe20000000000 */
[----:B------:R-:W-:Y:S01]  /*5e70*/  @!P4 R2UR UR9, R3 ;  /* 0x000000000309c2ca */ /* 0x000fe200000e0000 */
[----:B------:R-:W-:Y:S01]  /*5e80*/  @!P4 IMAD.X R0, RZ, RZ, R37, P0 ;  /* 0x000000ffff00c224 */ /* 0x000fe200000e0625 */
[----:B------:R-:W-:Y:S01]  /*5e90*/  @!UP1 UIADD3 UR17, UPT, UPT, UR7, 0x1b8, URZ ;  /* 0x000001b807119890 */ /* 0x000fe2000fffe0ff */
[----:B------:R-:W-:Y:S01]  /*5ea0*/  ISETP.NE.AND P0, PT, R27, 0x2, PT ;  /* 0x000000021b00780c */ /* 0x000fe20003f05270 */
[----:B------:R-:W-:Y:S01]  /*5eb0*/  @!UP1 UIADD3 UR18, UPT, UPT, UR42, 0x30, URZ ;  /* 0x000000302a129890 */ /* 0x000fe2000fffe0ff */
[----:B------:R-:W-:Y:S01]  /*5ec0*/  LOP3.LUT R32, R32, 0x1, RZ, 0x3c, !PT ;  /* 0x0000000120207812 */ /* 0x000fe200078e3cff */
[----:B------:R-:W-:Y:S01]  /*5ed0*/  @!UP1 UIADD3 UR16, UPT, UPT, UR7, 0x3300, URZ ;  /* 0x0000330007109890 */ /* 0x000fe2000fffe0ff */
[----:B------:R-:W-:Y:S01]  /*5ee0*/  @!P4 R2UR UR8, R0 ;  /* 0x000000000008c2ca */ /* 0x000fe200000e0000 */
[----:B------:R-:W-:Y:S01]  /*5ef0*/  UMOV UR15, 0x10000000 ;  /* 0x10000000000f7882 */ /* 0x000fe20000000000 */
[----:B------:R-:W-:Y:S01]  /*5f00*/  UMOV UR19, UR43 ;  /* 0x0000002b00137c82 */ /* 0x000fe20008000000 */
[----:B------:R-:W-:Y:S01]  /*5f10*/  UMOV UR20, UR36 ;  /* 0x0000002400147c82 */ /* 0x000fe20008000000 */
[----:B------:R-:W-:Y:S01]  /*5f20*/  @!UP1 UIADD3 UR10, UPT, UPT, UR42, 0x70, URZ ;  /* 0x000000702a0a9890 */ /* 0x000fe2000fffe0ff */
[----:B------:R-:W-:Y:S01]  /*5f30*/  SEL R0, RZ, 0x1, P0 ;  /* 0x00000001ff007807 */ /* 0x000fe20000000000 */
[----:B------:R-:W-:Y:S01]  /*5f40*/  IMAD.U32 R10, RZ, RZ, UR9 ;  /* 0x00000009ff0a7e24 */ /* 0x000fe2000f8e00ff */
[----:B------:R-:W-:Y:S01]  /*5f50*/  UMOV UR11, UR43 ;  /* 0x0000002b000b7c82 */ /* 0x000fe20008000000 */
[----:B------:R-:W-:Y:S01]  /*5f60*/  UMOV UR12, UR36 ;  /* 0x00000024000c7c82 */ /* 0x000fe20008000000 */
[----:B------:R-:W-:Y:S01]  /*5f70*/  UMOV UR9, UR17 ;  /* 0x0000001100097c82 */ /* 0x000fe20008000000 */
[----:B------:R-:W-:Y:S01]  /*5f80*/  @P3 R2UR UR36, R24 ;  /* 0x00000000182432ca */ /* 0x000fe200000e0000 */
[----:B------:R-:W-:Y:S01]  /*5f90*/  IMAD.IADD R20, R8, 0x1, R58 ;  /* 0x0000000108147824 */ /* 0x000fe200078e023a */
[----:B------:R-:W-:Y:S01]  /*5fa0*/  @!P4 R2UR UR22, R10 ;  /* 0x000000000a16c2ca */ /* 0x000fe200000e0000 */
[----:B------:R-:W-:Y:S01]  /*5fb0*/  IMAD.U32 R11, RZ, RZ, UR8 ;  /* 0x00000008ff0b7e24 */ /* 0x000fe2000f8e00ff */
[----:B------:R-:W-:Y:S01]  /*5fc0*/  @!UP1 UIADD3 UR8, UPT, UPT, UR7, 0x3b00, URZ ;  /* 0x00003b0007089890 */ /* 0x000fe2000fffe0ff */
[----:B------:R-:W-:Y:S01]  /*5fd0*/  LOP3.LUT R25, R25, R0, RZ, 0x3c, !PT ;  /* 0x0000000019197212 */ /* 0x000fe200078e3cff */
[----:B------:R-:W-:Y:S01]  /*5fe0*/  VOTEU.ALL UP1, P4 ;  /* 0x0000000000ff7886 */ /* 0x000fe20002020000 */
[----:B------:R-:W-:Y:S01]  /*5ff0*/  IMAD.IADD R21, R13, 0x1, R60 ;  /* 0x000000010d157824 */ /* 0x000fe200078e023c */
[----:B------:R-:W-:Y:S02]  /*6000*/  @!P4 R2UR UR23, R11 ;  /* 0x000000000b17c2ca */ /* 0x000fe400000e0000 */
[----:B------:R-:W-:Y:S11]  /*6010*/  SEL R27, R27, RZ, P0 ;  /* 0x000000ff1b1b7207 */ /* 0x000ff60000000000 */
[----:B------:R2:W-:Y:S01]  /*6020*/  @!UP2 UTMALDG.3D [UR16], [UR22], desc[UR14] ;  /* 0x00000e101600a5b4 */ /* 0x0005e20008011000 */
[----:B------:R2:W-:Y:S01]  /*6030*/  @!UP1 UTMALDG.3D [UR8], [UR22], desc[UR14] ;  /* 0x00000e08160095b4 */ /* 0x0005e20008011000 */
[----:B------:R2:W-:Y:S01]  /*6040*/  @!P4 SYNCS.ARRIVE.TRANS64.RED.A0TR RZ, [UR7+0x1b8], R23 ;  /* 0x0001b817ffffc9a7 */ /* 0x0005e20008300407 */
[----:B------:R-:W-:Y:S01]  /*6050*/  UPLOP3.LUT UP1, UPT, UPT, UPT, UPT, 0x80, 0x8 ;  /* 0x000000000008789c */ /* 0x000fe20003f2f070 */
[----:B------:R-:W-:Y:S01]  /*6060*/  SYNCS.ARRIVE.TRANS64.RED.A1T0 RZ, [UR13], RZ ;  /* 0x000000ffffff79a7 */ /* 0x000fe2000810040d */
[----:B------:R-:W-:Y:S09]  /*6070*/  @P3 BRA `(.L_x_119) ;  /* 0xfffffff000303947 */ /* 0x000ff2000383ffff */
[----:B------:R-:W-:-:S04]  /*6080*/  SHF.L.U32 R3, R32, 0x1f, RZ ;  /* 0x0000001f20037819 */ /* 0x000fc800000006ff */
[----:B------:R-:W1:Y:S02]  /*6090*/  SYNCS.PHASECHK.TRANS64.TRYWAIT P0, [UR7+0x1c0], R3 ;  /* 0x0001c003ff0075a7 */ /* 0x000e640008001107 */
[----:B-1----:R-:W-:Y:S05]  /*60a0*/  @!P0 BRA `(.L_x_120) ;  /* 0x0000004400fc8947 */ /* 0x002fea0003800000 */
.L_x_257:
[----:B------:R-:W4:Y:S02]  /*60b0*/  SYNCS.PHASECHK.TRANS64.TRYWAIT P0, [UR7+0x1c8], R3 ;  /* 0x0001c803ff0075a7 */ /* 0x000f240008001107 */
[----:B----4-:R-:W-:Y:S05]  /*60c0*/  @!P0 BRA `(.L_x_121) ;  /* 0x00000048000c8947 */ /* 0x010fea0003800000 */
.L_x_259:
[----:B------:R-:W4:Y:S02]  /*60d0*/  SYNCS.PHASECHK.TRANS64.TRYWAIT P0, [UR7+0x1d0], R3 ;  /* 0x0001d003ff0075a7 */ /* 0x000f240008001107 */
[----:B----4-:R-:W-:Y:S05]  /*60e0*/  @!P0 BRA `(.L_x_122) ;  /* 0x00000048001c8947 */ /* 0x010fea0003800000 */
.L_x_261:
[----:B-1----:R-:W-:-:S07]  /*60f0*/  MOV R0, UR7 ;  /* 0x0000000700007c02 */ /* 0x002fce0008000f00 */
.L_x_123:
[----:B-1----:R-:W-:-:S04]  /*6100*/  SHF.L.U32 R3, R32, 0x1f, RZ ;  /* 0x0000001f20037819 */ /* 0x002fc800000006ff */
[----:B------:R1:W4:Y:S03]  /*6110*/  SYNCS.PHASECHK.TRANS64.TRYWAIT P0, [R0+URZ+0x1d8], R3 ;  /* 0x0001d803000075a7 */ /* 0x00032600080011ff */
[----:B----4-:R-:W-:Y:S05]  /*6120*/  @!P0 NANOSLEEP.SYNCS 0x989680 ;  /* 0x009896800000895d */ /* 0x010fea0003900000 */
[----:B------:R-:W4:Y:S02]  /*6130*/  @!P0 SYNCS.PHASECHK.TRANS64 P0, [R0+URZ+0x1d8], R3 ;  /* 0x0001d803000085a7 */ /* 0x000f2400080010ff */
[----:B--2-4-:R-:W-:Y:S05]  /*6140*/  @P0 EXIT ;  /* 0x000000000000094d */ /* 0x014fea0003800000 */
[----:B------:R-:W-:Y:S05]  /*6150*/  BRA `(.L_x_123) ;  /* 0xfffffffc00e87947 */ /* 0x000fea000383ffff */
.L_x_108:
[----:B------:R-:W-:-:S06]  /*6160*/  UISETP.GE.AND UP1, UPT, UR10, 0x4, UPT ;  /* 0x000000040a00788c */ /* 0x000fcc000bf26270 */
[----:B------:R-:W-:-:S13]  /*6170*/  PLOP3.LUT P0, PT, PT, PT, UP1, 0x80, 0x8 ;  /* 0x000000000008781c */ /* 0x000fda0003f0f018 */
[----:B------:R-:W-:Y:S05]  /*6180*/  @!P0 EXIT ;  /* 0x000000000000894d */ /* 0x000fea0003800000 */
[----:B------:R-:W-:Y:S01]  /*6190*/  BAR.SYNC.DEFER_BLOCKING 0x6, 0xa0 ;  /* 0x0182800000007b1d */ /* 0x000fe20000010000 */
[----:B------:R-:W-:Y:S02]  /*61a0*/  IMAD.SHL.U32 R4, R66, 0x200000, RZ ;  /* 0x0020000042047824 */ /* 0x000fe400078e00ff */
[----:B------:R-:W-:Y:S02]  /*61b0*/  HFMA2 R71, -RZ, RZ, 0, 5.9604644775390625e-08 ;  /* 0x00000001ff477431 */ /* 0x000fe400000001ff */
[C---:B------:R-:W-:Y:S01]  /*61c0*/  IMAD.SHL.U32 R65, R72.reuse, 0x10, RZ ;  /* 0x0000001048417824 */ /* 0x040fe200078e00ff */
[----:B------:R-:W-:Y:S01]  /*61d0*/  MOV R69, RZ ;  /* 0x000000ff00457202 */ /* 0x000fe20000000f00 */
[----:B------:R-:W-:Y:S01]  /*61e0*/  IMAD.U32 R33, R72, 0x10000, RZ ;  /* 0x0001000048217824 */ /* 0x000fe200078e00ff */
[----:B------:R-:W-:Y:S01]  /*61f0*/  UMOV UR48, 0x400 ;  /* 0x0000040000307882 */ /* 0x000fe20000000000 */
[----:B------:R-:W1:Y:S01]  /*6200*/  LDC R63, c[0x0][0x370] ;  /* 0x0000dc00ff3f7b82 */ /* 0x000e620000000800 */
[----:B------:R-:W-:Y:S01]  /*6210*/  ULEA UR48, UR37, UR48, 0x18 ;  /* 0x0000003025307291 */ /* 0x000fe2000f8ec0ff */
[----:B------:R-:W-:Y:S01]  /*6220*/  LOP3.LUT R4, R4, 0x200000, RZ, 0xc0, !PT ;  /* 0x0020000004047812 */ /* 0x000fe200078ec0ff */
[----:B------:R-:W-:Y:S01]  /*6230*/  IMAD.SHL.U32 R64, R72, 0x2, RZ ;  /* 0x0000000248407824 */ /* 0x000fe200078e00ff */
[C---:B------:R-:W-:Y:S01]  /*6240*/  LOP3.LUT R5, R65.reuse, 0x40, RZ, 0xc0, !PT ;  /* 0x0000004041057812 */ /* 0x040fe200078ec0ff */
[----:B------:R-:W-:Y:S01]  /*6250*/  IMAD.SHL.U32 R3, R66, 0x200, RZ ;  /* 0x0000020042037824 */ /* 0x000fe200078e00ff */
[----:B------:R-:W-:Y:S01]  /*6260*/  LOP3.LUT R2, R65, 0x5b0, RZ, 0xc0, !PT ;  /* 0x000005b041027812 */ /* 0x000fe200078ec0ff */
[----:B------:R-:W-:Y:S01]  /*6270*/  UIADD3 UR4, UPT, UPT, UR48, 0x300, URZ ;  /* 0x0000030030047890 */ /* 0x000fe2000fffe0ff */
[----:B------:R-:W2:Y:S01]  /*6280*/  LDC R28, c[0x0][0xb0c] ;  /* 0x0002c300ff1c7b82 */ /* 0x000ea20000000800 */
[----:B------:R-:W-:Y:S01]  /*6290*/  LOP3.LUT R33, R4, 0x400000, R33, 0xf8, !PT ;  /* 0x0040000004217812 */ /* 0x000fe200078ef821 */
[----:B------:R-:W-:Y:S01]  /*62a0*/  IMAD.MOV.U32 R30, RZ, RZ, RZ ;  /* 0x000000ffff1e7224 */ /* 0x000fe200078e00ff */
[----:B------:R-:W-:Y:S01]  /*62b0*/  LOP3.LUT R64, R5, 0x8, R64, 0xf8, !PT ;  /* 0x0000000805407812 */ /* 0x000fe200078ef840 */
[----:B------:R-:W-:Y:S01]  /*62c0*/  IMAD.MOV.U32 R70, RZ, RZ, RZ ;  /* 0x000000ffff467224 */ /* 0x000fe200078e00ff */
[----:B------:R-:W-:Y:S01]  /*62d0*/  LOP3.LUT R3, R2, 0x200, R3, 0xf8, !PT ;  /* 0x0000020002037812 */ /* 0x000fe200078ef803 */
[----:B------:R-:W-:Y:S01]  /*62e0*/  IMAD.MOV.U32 R76, RZ, RZ, RZ ;  /* 0x000000ffff4c7224 */ /* 0x000fe200078e00ff */
[----:B------:R-:W-:Y:S01]  /*62f0*/  LOP3.LUT P0, RZ, R65, 0x40, RZ, 0xc0, !PT ;  /* 0x0000004041ff7812 */ /* 0x000fe2000780c0ff */
[----:B------:R-:W3:Y:S01]  /*6300*/  LDC R61, c[0x0][0xb20] ;  /* 0x0002c800ff3d7b82 */ /* 0x000ee20000000800 */
[----:B------:R-:W4:Y:S01]  /*6310*/  LDS R0, [UR48+0x2a0] ;  /* 0x0002a030ff007984 */ /* 0x000f220008000800 */
[----:B------:R-:W-:Y:S01]  /*6320*/  LOP3.LUT R64, R3, R64, RZ, 0xfc, !PT ;  /* 0x0000004003407212 */ /* 0x000fe200078efcff */
[----:B------:R-:W-:Y:S01]  /*6330*/  IMAD.U32 R67, RZ, RZ, UR4 ;  /* 0x00000004ff437e24 */ /* 0x000fe2000f8e00ff */
[----:B------:R-:W-:Y:S01]  /*6340*/  LOP3.LUT R72, R72, 0x60, RZ, 0xc0, !PT ;  /* 0x0000006048487812 */ /* 0x000fe200078ec0ff */
[----:B------:R-:W1:Y:S03]  /*6350*/  LDCU.64 UR52, c[0x0][0x348] ;  /* 0x00006900ff3477ac */ /* 0x000e660008000a00 */
[----:B------:R-:W1:Y:S01]  /*6360*/  LDC R27, c[0x0][0xb30] ;  /* 0x0002cc00ff1b7b82 */ /* 0x000e620000000800 */
[----:B------:R-:W1:Y:S01]  /*6370*/  LDCU.64 UR38, c[0x0][0x888] ;  /* 0x00011100ff2677ac */ /* 0x000e620008000a00 */
[----:B------:R-:W1:Y:S06]  /*6380*/  LDCU.64 UR44, c[0x0][0x890] ;  /* 0x00011200ff2c77ac */ /* 0x000e6c0008000a00 */
[----:B------:R-:W1:Y:S01]  /*6390*/  LDC.64 R56, c[0x0][0xb10] ;  /* 0x0002c400ff387b82 */ /* 0x000e620000000a00 */
[----:B------:R-:W-:Y:S01]  /*63a0*/  UMOV UR49, URZ ;  /* 0x000000ff00317c82 */ /* 0x000fe20008000000 */
[----:B------:R-:W-:-:S06]  /*63b0*/  UMOV UR51, URZ ;  /* 0x000000ff00337c82 */ /* 0x000fcc0008000000 */
[----:B------:R-:W1:Y:S08]  /*63c0*/  LDC.64 R24, c[0x0][0xb18] ;  /* 0x0002c600ff187b82 */ /* 0x000e700000000a00 */
[----:B------:R-:W1:Y:S08]  /*63d0*/  LDC.64 R22, c[0x0][0xb28] ;  /* 0x0002ca00ff167b82 */ /* 0x000e700000000a00 */
[----:B------:R-:W1:Y:S01]  /*63e0*/  LDC.64 R54, c[0x0][0x8b0] ;  /* 0x00022c00ff367b82 */ /* 0x000e620000000a00 */
[----:B----4-:R-:W-:Y:S01]  /*63f0*/  IMAD.IADD R33, R0, 0x1, R33 ;  /* 0x0000000100217824 */ /* 0x010fe200078e0221 */
[----:B------:R-:W-:-:S06]  /*6400*/  P2R R0, PR, RZ, 0x1 ;  /* 0x00000001ff007803 */ /* 0x000fcc0000000000 */
[----:B------:R-:W4:Y:S08]  /*6410*/  LDC.64 R52, c[0x0][0x8a8] ;  /* 0x00022a00ff347b82 */ /* 0x000f300000000a00 */
[----:B--23--:R-:W1:Y:S02]  /*6420*/  LDC R62, c[0x0][0x374] ;  /* 0x0000dd00ff3e7b82 */ /* 0x00ce640000000800 */
.L_x_167:
[C---:B------:R-:W-:Y:S02]  /*6430*/  LEA R0, R76.reuse, UR48, 0x3 ;  /* 0x000000304c007c11 */ /* 0x040fe4000f8e18ff */
[----:B------:R-:W-:Y:S02]  /*6440*/  SHF.L.U32 R3, R69, 0x1f, RZ ;  /* 0x0000001f45037819 */ /* 0x000fe400000006ff */
[----:B------:R-:W-:Y:S02]  /*6450*/  LEA R16, R76, UR48, 0x4 ;  /* 0x000000304c107c11 */ /* 0x000fe4000f8e20ff */
[----:B------:R-:W2:Y:S02]  /*6460*/  SYNCS.PHASECHK.TRANS64.TRYWAIT P0, [R0+URZ+0x1f0], R3 ;  /* 0x0001f003000075a7 */ /* 0x000ea400080011ff */
[----:B-12---:R-:W-:Y:S05]  /*6470*/  @!P0 BRA `(.L_x_124) ;  /* 0x0000004400508947 */ /* 0x006fea0003800000 */
.L_x_262:
[----:B------:R-:W3:Y:S01]  /*6480*/  LDC.64 R12, c[0x0][0xb10] ;  /* 0x0002c400ff0c7b82 */ /* 0x000ee20000000a00 */
[----:B------:R-:W4:Y:S01]  /*6490*/  LDS.128 R16, [R16+0x280] ;  /* 0x0002800010107984 */ /* 0x000f220000000c00 */
[----:B-1----:R-:W-:Y:S01]  /*64a0*/  ISETP.NE.AND P1, PT, R27, 0x1, PT ;  /* 0x000000011b00780c */ /* 0x002fe20003f25270 */
[----:B--2---:R-:W-:Y:S01]  /*64b0*/  VIADD R0, R0, 0x200 ;  /* 0x0000020000007836 */ /* 0x004fe20000000000 */
[----:B------:R-:W-:Y:S04]  /*64c0*/  ISETP.GE.AND P0, PT, R26, 0x1, PT ;  /* 0x000000011a00780c */ /* 0x000fe80003f06270 */
[----:B------:R-:W1:Y:S01]  /*64d0*/  LDC.64 R10, c[0x0][0xb18] ;  /* 0x0002c600ff0a7b82 */ /* 0x000e620000000a00 */
[----:B------:R-:W-:Y:S01]  /*64e0*/  PRMT R0, RZ, 0x654, R0 ;  /* 0x00000654ff007816 */ /* 0x000fe20000000000 */
[----:B------:R-:W-:Y:S01]  /*64f0*/  @!PT LDS RZ, [RZ] ;  /* 0x00000000fffff984 */ /* 0x000fe20000000800 */
[----:B------:R-:W-:Y:S01]  /*6500*/  @!PT LDS RZ, [RZ] ;  /* 0x00000000fffff984 */ /* 0x000fe20000000800 */
[----:B------:R-:W-:Y:S01]  /*6510*/  @!PT LDS RZ, [RZ] ;  /* 0x00000000fffff984 */ /* 0x000fe20000000800 */
[----:B------:R-:W-:Y:S01]  /*6520*/  @!PT LDS RZ, [RZ] ;  /* 0x00000000fffff984 */ /* 0x000fe20000000800 */
[----:B------:R2:W-:Y:S06]  /*6530*/  MEMBAR.ALL.CTA ;  /* 0x0000000000007992 */ /* 0x0005ec0000008000 */
[----:B--2---:R-:W2:Y:S01]  /*6540*/  FENCE.VIEW.ASYNC.S ;  /* 0x00000000000073c6 */ /* 0x004ea20000000000 */
[----:B------:R-:W1:Y:S08]  /*6550*/  @!P1 LDC R14, c[0x0][0xb20] ;  /* 0x0002c800ff0e9b82 */ /* 0x000e700000000800 */
[----:B------:R-:W1:Y:S01]  /*6560*/  @!P1 LDC R9, c[0x0][0xb0c] ;  /* 0x0002c300ff099b82 */ /* 0x000e620000000800 */
[----:B--2---:R2:W-:Y:S01]  /*6570*/  SYNCS.ARRIVE.TRANS64.RED.A1T0 RZ, [R0+URZ], RZ ;  /* 0x000000ff00ff79a7 */ /* 0x0045e200081004ff */
[----:B----4-:R-:W-:Y:S04]  /*6580*/  LOP3.LUT P4, RZ, R18, 0x1, RZ, 0xc0, !PT ;  /* 0x0000000112ff7812 */ /* 0x010fe8000788c0ff */
[----:B------:R-:W-:Y:S09]  /*6590*/  P2R R73, PR, RZ, 0x10 ;  /* 0x00000010ff497803 */ /* 0x000ff20000000000 */
[----:B------:R-:W-:Y:S02]  /*65a0*/  @P4 MOV R31, R16 ;  /* 0x00000010001f4202 */ /* 0x000fe40000000f00 */
[----:B------:R-:W-:Y:S01]  /*65b0*/  @P4 LOP3.LUT R29, R17, 0xffff, RZ, 0xc0, !PT ;  /* 0x0000ffff111d4812 */ /* 0x000fe200078ec0ff */
[----:B--23--:R-:W-:Y:S06]  /*65c0*/  @!P0 BRA `(.L_x_125) ;  /* 0x0000000000a48947 */ /* 0x00cfec0003800000 */
[----:B------:R-:W-:Y:S01]  /*65d0*/  IMAD.HI.U32 R36, R62, R25, RZ ;  /* 0x000000193e247227 */ /* 0x000fe200078e00ff */
[----:B------:R-:W-:Y:S02]  /*65e0*/  ISETP.NE.AND P0, PT, R24, 0x1, PT ;  /* 0x000000011800780c */ /* 0x000fe40003f05270 */
[----:B------:R-:W-:Y:S01]  /*65f0*/  ISETP.NE.AND P2, PT, R26, 0x1, PT ;  /* 0x000000011a00780c */ /* 0x000fe20003f45270 */
[-C--:B------:R-:W-:Y:S01]  /*6600*/  IMAD.HI.U32 R34, R63, R56.reuse, RZ ;  /* 0x000000383f227227 */ /* 0x080fe200078e00ff */
[----:B------:R-:W-:Y:S02]  /*6610*/  SHF.R.U32.HI R37, RZ, R61, R36 ;  /* 0x0000003dff257219 */ /* 0x000fe40000011624 */
[----:B------:R-:W-:Y:S01]  /*6620*/  ISETP.NE.AND P3, PT, R28, 0x1, PT ;  /* 0x000000011c00780c */ /* 0x000fe20003f65270 */
[----:B------:R-:W-:Y:S01]  /*6630*/  IMAD.HI.U32 R40, R29, R25, RZ ;  /* 0x000000191d287227 */ /* 0x000fe200078e00ff */
[----:B------:R-:W-:Y:S02]  /*6640*/  SHF.R.U32.HI R34, RZ, R57, R34 ;  /* 0x00000039ff227219 */ /* 0x000fe40000011622 */
[----:B------:R-:W-:Y:S01]  /*6650*/  SEL R3, R62, R37, !P0 ;  /* 0x000000253e037207 */ /* 0x000fe20004000000 */
[----:B------:R-:W-:Y:S01]  /*6660*/  IMAD.HI.U32 R38, R31, R56, RZ ;  /* 0x000000381f267227 */ /* 0x000fe200078e00ff */
[----:B------:R-:W-:Y:S03]  /*6670*/  SEL R7, R63, R34, !P3 ;  /* 0x000000223f077207 */ /* 0x000fe60005800000 */
[-C--:B------:R-:W-:Y:S01]  /*6680*/  IMAD.HI.U32 R34, R3, R22.reuse, RZ ;  /* 0x0000001603227227 */ /* 0x080fe200078e00ff */
[----:B------:R-:W-:Y:S03]  /*6690*/  SHF.R.U32.HI R38, RZ, R57, R38 ;  /* 0x00000039ff267219 */ /* 0x000fe60000011626 */
[----:B------:R-:W-:Y:S01]  /*66a0*/  IMAD.HI.U32 R36, R7, R22, RZ ;  /* 0x0000001607247227 */ /* 0x000fe200078e00ff */
[----:B------:R-:W-:Y:S02]  /*66b0*/  @P2 SHF.R.U32.HI R3, RZ, R23, R34 ;  /* 0x00000017ff032219 */ /* 0x000fe40000011622 */
[----:B------:R-:W-:Y:S02]  /*66c0*/  SHF.R.U32.HI R34, RZ, R61, R40 ;  /* 0x0000003dff227219 */ /* 0x000fe40000011628 */
[----:B------:R-:W-:Y:S01]  /*66d0*/  @P2 SHF.R.U32.HI R7, RZ, R23, R36 ;  /* 0x00000017ff072219 */ /* 0x000fe20000011624 */
[C---:B------:R-:W-:Y:S01]  /*66e0*/  IMAD R2, R26.reuse, R3, RZ ;  /* 0x000000031a027224 */ /* 0x040fe200078e02ff */
[----:B------:R-:W-:Y:S02]  /*66f0*/  SEL R5, R29, R34, !P0 ;  /* 0x000000221d057207 */ /* 0x000fe40004000000 */
[----:B------:R-:W-:Y:S01]  /*6700*/  SEL R3, R31, R38, !P3 ;  /* 0x000000261f037207 */ /* 0x000fe20005800000 */
[----:B------:R-:W-:Y:S01]  /*6710*/  IMAD R4, R26, R7, RZ ;  /* 0x000000071a047224 */ /* 0x000fe200078e02ff */
[C---:B------:R-:W-:Y:S01]  /*6720*/  ISETP.GE.AND P0, PT, R5.reuse, R2, PT ;  /* 0x000000020500720c */ /* 0x040fe20003f06270 */
[----:B------:R-:W-:Y:S03]  /*6730*/  IMAD.HI.U32 R6, R5, R22, RZ ;  /* 0x0000001605067227 */ /* 0x000fe600078e00ff */
[----:B------:R-:W-:Y:S01]  /*6740*/  ISETP.GE.OR P0, PT, R3, R4, P0 ;  /* 0x000000040300720c */ /* 0x000fe20000706670 */
[----:B------:R-:W-:Y:S01]  /*6750*/  IMAD.MOV R4, RZ, RZ, -R3 ;  /* 0x000000ffff047224 */ /* 0x000fe200078e0a03 */
[-C--:B------:R-:W-:Y:S03]  /*6760*/  SHF.R.U32.HI R6, RZ, R23.reuse, R6 ;  /* 0x00000017ff067219 */ /* 0x080fe60000011606 */
[----:B------:R-:W-:Y:S01]  /*6770*/  IMAD R31, R28, R4, R31 ;  /* 0x000000041c1f7224 */ /* 0x000fe200078e021f */
[----:B------:R-:W-:Y:S05]  /*6780*/  SEL R15, R5, R6, !P2 ;  /* 0x00000006050f7207 */ /* 0x000fea0005000000 */
[----:B------:R-:W-:Y:S02]  /*6790*/  IMAD.MOV R6, RZ, RZ, -R15 ;  /* 0x000000ffff067224 */ /* 0x000fe400078e0a0f */
[C---:B------:R-:W-:Y:S04]  /*67a0*/  @!P0 IMAD.HI.U32 R2, R3.reuse, R22, RZ ;  /* 0x0000001603028227 */ /* 0x040fe800078e00ff */
[----:B------:R-:W-:Y:S01]  /*67b0*/  IMAD R6, R26, R6, R5 ;  /* 0x000000061a067224 */ /* 0x000fe200078e0205 */
[----:B------:R-:W-:Y:S04]  /*67c0*/  @!P0 SHF.R.U32.HI R2, RZ, R23, R2 ;  /* 0x00000017ff028219 */ /* 0x000fe80000011602 */
[----:B------:R-:W-:Y:S02]  /*67d0*/  @!P0 SEL R0, R3, R2, !P2 ;  /* 0x0000000203008207 */ /* 0x000fe40005000000 */
[----:B------:R-:W-:Y:S02]  /*67e0*/  IADD3 R2, PT, PT, -R5, RZ, RZ ;  /* 0x000000ff05027210 */ /* 0x000fe40007ffe1ff */
[----:B------:R-:W-:Y:S01]  /*67f0*/  @!P0 IADD3 R8, PT, PT, R15, -R0, RZ ;  /* 0x800000000f088210 */ /* 0x000fe20007ffe0ff */
[----:B------:R-:W-:Y:S02]  /*6800*/  @!P0 IMAD R0, R7, R6, R0 ;  /* 0x0000000607008224 */ /* 0x000fe400078e0200 */
[----:B------:R-:W-:Y:S02]  /*6810*/  IMAD R29, R24, R2, R29 ;  /* 0x00000002181d7224 */ /* 0x000fe400078e021d */
[----:B------:R-:W-:Y:S02]  /*6820*/  @!P0 IMAD R5, R8, R26, R3 ;  /* 0x0000001a08058224 */ /* 0x000fe400078e0203 */
[----:B------:R-:W-:Y:S04]  /*6830*/  @!P0 IMAD.MOV.U32 R3, RZ, RZ, R0 ;  /* 0x000000ffff038224 */ /* 0x000fe800078e0000 */
[----:B------:R-:W-:Y:S02]  /*6840*/  IMAD R31, R3, R28, R31 ;  /* 0x0000001c031f7224 */ /* 0x000fe400078e021f */
[----:B------:R-:W-:Y:S07]  /*6850*/  IMAD R29, R5, R24, R29 ;  /* 0x00000018051d7224 */ /* 0x000fee00078e021d */
.L_x_125:
[----:B-1----:R-:W-:Y:S01]  /*6860*/  @!P1 ISETP.NE.AND P0, PT, R10, 0x1, PT ;  /* 0x000000010a00980c */ /* 0x002fe20003f05270 */
[----:B------:R-:W-:Y:S01]  /*6870*/  @!P1 IMAD.HI.U32 R3, R29, R11, RZ ;  /* 0x0000000b1d039227 */ /* 0x000fe200078e00ff */
[----:B------:R-:W-:Y:S01]  /*6880*/  R2UR UR42, R21 ;  /* 0x00000000152a72ca */ /* 0x000fe200000e0000 */
[----:B------:R-:W-:Y:S01]  /*6890*/  BSSY.RECONVERGENT B6, `(.L_x_126) ;  /* 0x0000031000067945 */ /* 0x000fe20003800200 */
[----:B------:R-:W-:Y:S01]  /*68a0*/  R2UR UR41, R20 ;  /* 0x00000000142972ca */ /* 0x000fe200000e0000 */
[----:B------:R-:W-:Y:S01]  /*68b0*/  @!P1 IMAD.HI.U32 R0, R31, R12, RZ ;  /* 0x0000000c1f009227 */ /* 0x000fe200078e00ff */
[----:B------:R-:W-:Y:S02]  /*68c0*/  @!P1 SHF.R.U32.HI R2, RZ, R14, R3 ;  /* 0x0000000eff029219 */ /* 0x000fe40000011603 */
[----:B------:R-:W-:Y:S01]  /*68d0*/  @!P1 ISETP.NE.AND P2, PT, R9, 0x1, PT ;  /* 0x000000010900980c */ /* 0x000fe20003f45270 */
[----:B------:R-:W-:Y:S01]  /*68e0*/  VIADD R76, R76, 0x1 ;  /* 0x000000014c4c7836 */ /* 0x000fe20000000000 */
[----:B------:R-:W-:Y:S02]  /*68f0*/  @!P1 SEL R2, R29, R2, !P0 ;  /* 0x000000021d029207 */ /* 0x000fe40004000000 */
[----:B------:R-:W-:Y:S02]  /*6900*/  @!P1 SHF.R.U32.HI R0, RZ, R13, R0 ;  /* 0x0000000dff009219 */ /* 0x000fe40000011600 */
[----:B------:R-:W-:Y:S01]  /*6910*/  LOP3.LUT P0, RZ, R67, 0x90, RZ, 0xc0, !PT ;  /* 0x0000009043ff7812 */ /* 0x000fe2000780c0ff */
[----:B------:R-:W-:Y:S01]  /*6920*/  USHF.L.U32 UR42, UR42, 0x6, URZ ;  /* 0x000000062a2a7899 */ /* 0x000fe200080006ff */
[----:B------:R-:W-:Y:S01]  /*6930*/  @!P1 SEL R3, R31, R0, !P2 ;  /* 0x000000001f039207 */ /* 0x000fe20005000000 */
[----:B------:R-:W-:Y:S01]  /*6940*/  USHF.L.U32 UR41, UR41, 0x7, URZ ;  /* 0x0000000729297899 */ /* 0x000fe200080006ff */
[----:B------:R-:W-:Y:S03]  /*6950*/  @P4 SHF.R.U32.HI R68, RZ, 0x10, R17 ;  /* 0x00000010ff444819 */ /* 0x000fe60000011611 */
[----:B------:R-:W-:Y:S02]  /*6960*/  @!P1 IMAD.IADD R0, R2, 0x1, -R3 ;  /* 0x0000000102009824 */ /* 0x000fe400078e0a03 */
[----:B------:R-:W-:Y:S02]  /*6970*/  @!P1 IMAD.IADD R2, R3, 0x1, -R2 ;  /* 0x0000000103029824 */ /* 0x000fe400078e0a02 */
[----:B------:R-:W-:Y:S02]  /*6980*/  @!P1 IMAD R31, R0, R9, R31 ;  /* 0x00000009001f9224 */ /* 0x000fe400078e021f */
[----:B------:R-:W-:Y:S01]  /*6990*/  @!P1 IMAD R29, R2, R10, R29 ;  /* 0x0000000a021d9224 */ /* 0x000fe200078e021d */
[----:B------:R-:W-:Y:S06]  /*69a0*/  @!P0 BRA `(.L_x_127) ;  /* 0x00000000007c8947 */ /* 0x000fec0003800000 */
[----:B------:R-:W1:Y:S01]  /*69b0*/  LDCU.64 UR8, c[0x4][0x80] ;  /* 0x01001000ff0877ac */ /* 0x000e620008000a00 */
[----:B------:R-:W-:Y:S01]  /*69c0*/  MOV R2, 0x0 ;  /* 0x0000000000027802 */ /* 0x000fe20000000f00 */
[----:B------:R-:W-:Y:S02]  /*69d0*/  HFMA2 R12, -RZ, RZ, 0, 5.9604644775390625e-08 ;  /* 0x00000001ff0c7431 */ /* 0x000fe400000001ff */
[----:B------:R-:W-:Y:S01]  /*69e0*/  IMAD.MOV.U32 R8, RZ, RZ, 0x70 ;  /* 0x00000070ff087424 */ /* 0x000fe200078e00ff */
[----:B------:R2:W3:Y:S01]  /*69f0*/  LDC.64 R14, c[0x4][R2] ;  /* 0x01000000020e7b82 */ /* 0x0004e20000000a00 */
[----:B------:R-:W4:Y:S01]  /*6a00*/  LDCU.64 UR6, c[0x4][0x88] ;  /* 0x01001100ff0677ac */ /* 0x000f220008000a00 */
[----:B------:R-:W-:Y:S01]  /*6a10*/  IMAD.MOV.U32 R13, RZ, RZ, RZ ;  /* 0x000000ffff0d7224 */ /* 0x000fe200078e00ff */
[----:B------:R-:W2:Y:S01]  /*6a20*/  LDCU.64 UR4, c[0x4][0x8] ;  /* 0x01000100ff0477ac */ /* 0x000ea20008000a00 */
[----:B-1----:R-:W-:Y:S01]  /*6a30*/  MOV R5, UR9 ;  /* 0x0000000900057c02 */ /* 0x002fe20008000f00 */
[----:B------:R-:W-:Y:S01]  /*6a40*/  IMAD.U32 R4, RZ, RZ, UR8 ;  /* 0x00000008ff047e24 */ /* 0x000fe2000f8e00ff */
[----:B----4-:R-:W-:Y:S01]  /*6a50*/  MOV R7, UR7 ;  /* 0x0000000700077c02 */ /* 0x010fe20008000f00 */
[----:B------:R-:W-:Y:S01]  /*6a60*/  IMAD.U32 R6, RZ, RZ, UR6 ;  /* 0x00000006ff067e24 */ /* 0x000fe2000f8e00ff */
[----:B--2---:R-:W-:Y:S01]  /*6a70*/  MOV R11, UR5 ;  /* 0x00000005000b7c02 */ /* 0x004fe20008000f00 */
[----:B------:R-:W-:Y:S02]  /*6a80*/  IMAD.U32 R10, RZ, RZ, UR4 ;  /* 0x00000004ff0a7e24 */ /* 0x000fe4000f8e00ff */
[----:B------:R-:W-:Y:S07]  /*6a90*/  LEPC R20, `(.L_x_128) ;  /* 0x000000001014794e */ /* 0x000fee0000000000 */
[----:B---3-5:R-:W-:Y:S05]  /*6aa0*/  CALL.ABS.NOINC R14 ;  /* 0x000000000e007343 */ /* 0x028fea0003c00000 */
.L_x_128:
[----:B------:R-:W1:Y:S01]  /*6ab0*/  LDCU.64 UR8, c[0x4][0x80] ;  /* 0x01001000ff0877ac */ /* 0x000e620008000a00 */
[----:B------:R-:W2:Y:S01]  /*6ac0*/  LDC.64 R2, c[0x4][R2] ;  /* 0x0100000002027b82 */ /* 0x000ea20000000a00 */
[----:B------:R-:W-:Y:S02]  /*6ad0*/  HFMA2 R12, -RZ, RZ, 0, 5.9604644775390625e-08 ;  /* 0x00000001ff0c7431 */ /* 0x000fe400000001ff */
[----:B------:R-:W-:Y:S02]  /*6ae0*/  IMAD.MOV.U32 R8, RZ, RZ, 0x70 ;  /* 0x00000070ff087424 */ /* 0x000fe400078e00ff */
[----:B------:R-:W-:Y:S01]  /*6af0*/  IMAD.MOV.U32 R13, RZ, RZ, RZ ;  /* 0x000000ffff0d7224 */ /* 0x000fe200078e00ff */
[----:B------:R-:W3:Y:S01]  /*6b00*/  LDCU.64 UR6, c[0x4][0x88] ;  /* 0x01001100ff0677ac */ /* 0x000ee20008000a00 */
[----:B------:R-:W4:Y:S01]  /*6b10*/  LDCU.64 UR4, c[0x4][0x8] ;  /* 0x01000100ff0477ac */ /* 0x000f220008000a00 */
[----:B-1----:R-:W-:Y:S02]  /*6b20*/  MOV R4, UR8 ;  /* 0x0000000800047c02 */ /* 0x002fe40008000f00 */
[----:B------:R-:W-:Y:S02]  /*6b30*/  MOV R5, UR9 ;  /* 0x0000000900057c02 */ /* 0x000fe40008000f00 */
[----:B---3--:R-:W-:Y:S01]  /*6b40*/  MOV R7, UR7 ;  /* 0x0000000700077c02 */ /* 0x008fe20008000f00 */
[----:B------:R-:W-:Y:S01]  /*6b50*/  IMAD.U32 R6, RZ, RZ, UR6 ;  /* 0x00000006ff067e24 */ /* 0x000fe2000f8e00ff */
[----:B----4-:R-:W-:Y:S01]  /*6b60*/  MOV R11, UR5 ;  /* 0x00000005000b7c02 */ /* 0x010fe20008000f00 */
[----:B------:R-:W-:Y:S02]  /*6b70*/  IMAD.U32 R10, RZ, RZ, UR4 ;  /* 0x00000004ff0a7e24 */ /* 0x000fe4000f8e00ff */
[----:B------:R-:W-:Y:S07]  /*6b80*/  LEPC R20, `(.L_x_127) ;  /* 0x000000001014794e */ /* 0x000fee0000000000 */
[----:B--2---:R-:W-:Y:S05]  /*6b90*/  CALL.ABS.NOINC R2 ;  /* 0x0000000002007343 */ /* 0x004fea0003c00000 */
.L_x_127:
[----:B------:R-:W-:Y:S05]  /*6ba0*/  BSYNC.RECONVERGENT B6 ;  /* 0x0000000000067941 */ /* 0x000fea0003800200 */
.L_x_126:
[----:B------:R-:W-:Y:S01]  /*6bb0*/  ISETP.NE.U32.AND P4, PT, R54, RZ, PT ;  /* 0x000000ff3600720c */ /* 0x000fe20003f85070 */
[----:B------:R-:W-:Y:S01]  /*6bc0*/  UISETP.NE.AND UP2, UPT, UR50, URZ, UPT ;  /* 0x000000ff3200728c */ /* 0x000fe2000bf45270 */
[----:B------:R-:W-:Y:S01]  /*6bd0*/  ISETP.NE.U32.AND P2, PT, RZ, UR38, PT ;  /* 0x00000026ff007c0c */ /* 0x000fe2000bf45070 */
[----:B------:R-:W-:Y:S01]  /*6be0*/  UISETP.NE.U32.AND UP1, UPT, UR44, URZ, UPT ;  /* 0x000000ff2c00728c */ /* 0x000fe2000bf25070 */
[----:B------:R-:W-:Y:S01]  /*6bf0*/  ISETP.NE.AND.EX P4, PT, R55, RZ, PT, P4 ;  /* 0x000000ff3700720c */ /* 0x000fe20003f85340 */
[----:B------:R-:W-:Y:S01]  /*6c00*/  UPLOP3.LUT UP0, UPT, UPT, UPT, UPT, 0x40, 0x4 ;  /* 0x000000000004789c */ /* 0x000fe20003f0e870 */
[----:B------:R-:W-:Y:S01]  /*6c10*/  ISETP.NE.AND.EX P2, PT, RZ, UR39, PT, P2 ;  /* 0x00000027ff007c0c */ /* 0x000fe2000bf45320 */
[----:B------:R-:W-:Y:S01]  /*6c20*/  UISETP.NE.AND.EX UP1, UPT, UR45, URZ, UPT, UP1 ;  /* 0x000000ff2d00728c */ /* 0x000fe2000bf25310 */
[----:B------:R-:W-:Y:S04]  /*6c30*/  PLOP3.LUT P1, PT, PT, PT, UP2, 0x80, 0x8 ;  /* 0x000000000008781c */ /* 0x000fe80003f2f028 */
[----:B------:R-:W-:Y:S06]  /*6c40*/  @UP2 UPLOP3.LUT UP0, UPT, UPT, UPT, UP1, 0x80, 0x8 ;  /* 0x000000000008289c */ /* 0x000fec0003f0f010 */
[----:B------:R-:W-:Y:S01]  /*6c50*/  PLOP3.LUT P0, PT, PT, PT, UP0, 0x80, 0x8 ;  /* 0x000000000008781c */ /* 0x000fe20003f0f008 */
[----:B------:R-:W-:Y:S01]  /*6c60*/  @!UPT UIADD3 URZ, UPT, UPT, URZ, URZ, URZ ;  /* 0x000000fffffff290 */ /* 0x000fe2000fffe0ff */
[----:B------:R-:W-:Y:S11]  /*6c70*/  BRA.U !UP1, `(.L_x_129) ;  /* 0x0000000109387547 */ /* 0x000ff6000b800000 */
[----:B------:R-:W-:Y:S01]  /*6c80*/  UISETP.NE.U32.AND UP0, UPT, UR38, URZ, UPT ;  /* 0x000000ff2600728c */ /* 0x000fe2000bf05070 */
[----:B------:R-:W-:Y:S02]  /*6c90*/  HFMA2 R0, -RZ, RZ, 0, 5.9604644775390625e-08 ;  /* 0x00000001ff007431 */ /* 0x000fe400000001ff */
[----:B------:R-:W-:Y:S01]  /*6ca0*/  IMAD.MOV.U32 R59, RZ, RZ, 0x1 ;  /* 0x00000001ff3b7424 */ /* 0x000fe200078e00ff */
[----:B------:R-:W-:Y:S06]  /*6cb0*/  UISETP.NE.AND.EX UP0, UPT, UR39, URZ, UPT, UP0 ;  /* 0x000000ff2700728c */ /* 0x000fec000bf05300 */
[----:B------:R-:W-:Y:S05]  /*6cc0*/  PLOP3.LUT P3, PT, PT, PT, UP0, 0x80, 0x8 ;  /* 0x000000000008781c */ /* 0x000fea0003f6f008 */
[----:B------:R-:W1:Y:S01]  /*6cd0*/  @UP0 LDCU.64 UR6, c[0x0][0x888] ;  /* 0x00011100ff0607ac */ /* 0x000e620008000a00 */
[----:B------:R-:W-:Y:S07]  /*6ce0*/  @UP0 UIMAD UR4, UR36, UR44, URZ ;  /* 0x0000002c240402a4 */ /* 0x000fee000f8e02ff */
[----:B------:R-:W-:Y:S01]  /*6cf0*/  @!P3 PRMT R59, R0, 0x7610, R59 ;  /* 0x00007610003bb816 */ /* 0x000fe2000000003b */
[----:B-1----:R-:W-:Y:S03]  /*6d00*/  @UP0 UIMAD.WIDE UR6, UR4, 0x4, UR6 ;  /* 0x00000004040608a5 */ /* 0x002fe6000f8e0206 */
[----:B------:R-:W1:Y:S03]  /*6d10*/  @!UP0 LDCU UR4, c[0x0][0x880] ;  /* 0x00011000ff0487ac */ /* 0x000e660008000800 */
[----:B------:R-:W-:Y:S01]  /*6d20*/  IMAD.U32 R2, RZ, RZ, UR6 ;  /* 0x00000006ff027e24 */ /* 0x000fe2000f8e00ff */
[----:B------:R-:W-:Y:S05]  /*6d30*/  MOV R3, UR7 ;  /* 0x0000000700037c02 */ /* 0x000fea0008000f00 */
[----:B-----5:R2:W5:Y:S02]  /*6d40*/  @P3 LDG.E R35, desc[UR46][R2.64] ;  /* 0x0000002e02233981 */ /* 0x020564000c1e1900 */
[----:B-12---:R-:W-:Y:S02]  /*6d50*/  @!P3 IMAD.U32 R35, RZ, RZ, UR4 ;  /* 0x00000004ff23be24 */ /* 0x006fe4000f8e00ff */
.L_x_129:
[----:B------:R-:W-:Y:S05]  /*6d60*/  @!P4 BRA `(.L_x_130) ;  /* 0x000000000020c947 */ /* 0x000fea0003800000 */
[----:B------:R-:W-:Y:S04]  /*6d70*/  ISETP.NE.U32.AND P3, PT, R52, RZ, PT ;  /* 0x000000ff3400720c */ /* 0x000fe80003f65070 */
[----:B------:R-:W-:Y:S11]  /*6d80*/  ISETP.NE.AND.EX P3, PT, R53, RZ, PT, P3 ;  /* 0x000000ff3500720c */ /* 0x000ff60003f65330 */
[----:B------:R-:W-:Y:S02]  /*6d90*/  @!UPT UIADD3 URZ, UPT, UPT, URZ, URZ, URZ ;  /* 0x000000fffffff290 */ /* 0x000fe4000fffe0ff */
[----:B------:R-:W1:Y:S01]  /*6da0*/  @P3 LDC.64 R2, c[0x0][0x8a8] ;  /* 0x00022a00ff023b82 */ /* 0x000e620000000a00 */
[----:B------:R-:W-:Y:S04]  /*6db0*/  @P3 IMAD R0, R54, UR36, RZ ;  /* 0x0000002436003c24 */ /* 0x000fe8000f8e02ff */
[----:B-1----:R-:W-:Y:S05]  /*6dc0*/  @P3 IMAD.WIDE R2, R0, 0x4, R2 ;  /* 0x0000000400023825 */ /* 0x002fea00078e0202 */
[----:B-----5:R1:W5:Y:S02]  /*6dd0*/  @P3 LDG.E R32, desc[UR46][R2.64] ;  /* 0x0000002e02203981 */ /* 0x020364000c1e1900 */
[----:B-1----:R-:W2:Y:S02]  /*6de0*/  @!P3 LDC R32, c[0x0][0x8a0] ;  /* 0x00022800ff20bb82 */ /* 0x002ea40000000800 */
.L_x_130:
[----:B-----5:R-:W-:Y:S01]  /*6df0*/  FSETP.NEU.AND P3, PT, R35, RZ, PT ;  /* 0x000000ff2300720b */ /* 0x020fe20003f6d000 */
[----:B------:R-:W-:Y:S01]  /*6e00*/  IMAD.SHL.U32 R77, R64, 0x2, RZ ;  /* 0x00000002404d7824 */ /* 0x000fe200078e00ff */
[----:B------:R-:W-:Y:S01]  /*6e10*/  SEL R5, RZ, 0xffffffff, P2 ;  /* 0xffffffffff057807 */ /* 0x000fe20001000000 */
[----:B------:R-:W-:Y:S01]  /*6e20*/  BSSY B1, `(.L_x_131) ;  /* 0x0000034000017945 */ /* 0x000fe20003800000 */
[----:B------:R-:W-:Y:S01]  /*6e30*/  @P1 LOP3.LUT P2, RZ, R59, 0xff, RZ, 0xc0, !PT ;  /* 0x000000ff3bff1812 */ /* 0x000fe2000784c0ff */
[----:B------:R-:W-:Y:S01]  /*6e40*/  IMAD.MOV.U32 R39, RZ, RZ, 0x1 ;  /* 0x00000001ff277424 */ /* 0x000fe200078e00ff */
[----:B------:R-:W-:Y:S01]  /*6e50*/  @P1 SEL R0, RZ, 0xffffffff, P3 ;  /* 0xffffffffff001807 */ /* 0x000fe20001800000 */
[C---:B------:R-:W-:Y:S01]  /*6e60*/  IMAD R34, R30.reuse, 0x40, R33 ;  /* 0x000000401e227824 */ /* 0x040fe200078e0221 */
[----:B------:R-:W-:Y:S01]  /*6e70*/  LOP3.LUT R71, R71, 0x1, RZ, 0x3c, !PT ;  /* 0x0000000147477812 */ /* 0x000fe200078e3cff */
[----:B------:R-:W-:Y:S01]  /*6e80*/  IMAD.MOV.U32 R38, RZ, RZ, RZ ;  /* 0x000000ffff267224 */ /* 0x000fe200078e00ff */
[----:B------:R-:W-:Y:S02]  /*6e90*/  @P0 SEL R0, R5, R0, !P2 ;  /* 0x0000000005000207 */ /* 0x000fe40005000000 */
[----:B------:R-:W-:Y:S02]  /*6ea0*/  CS2R R50, SRZ ;  /* 0x0000000000327805 */ /* 0x000fe4000001ff00 */
[----:B------:R-:W-:Y:S02]  /*6eb0*/  LEA R74, R30, UR48, 0x3 ;  /* 0x000000301e4a7c11 */ /* 0x000fe4000f8e18ff */
[----:B------:R-:W-:Y:S02]  /*6ec0*/  CS2R R48, SRZ ;  /* 0x0000000000307805 */ /* 0x000fe4000001ff00 */
[----:B------:R-:W-:Y:S02]  /*6ed0*/  @P1 LOP3.LUT R0, R0, 0x1, RZ, 0xc0, !PT ;  /* 0x0000000100001812 */ /* 0x000fe400078ec0ff */
[----:B------:R-:W-:Y:S02]  /*6ee0*/  CS2R R42, SRZ ;  /* 0x00000000002a7805 */ /* 0x000fe4000001ff00 */
[----:B------:R-:W-:Y:S02]  /*6ef0*/  SHF.L.U32 R3, R70, 0x1f, RZ ;  /* 0x0000001f46037819 */ /* 0x000fe400000006ff */
[----:B------:R-:W-:Y:S02]  /*6f00*/  CS2R R40, SRZ ;  /* 0x0000000000287805 */ /* 0x000fe4000001ff00 */
[----:B------:R-:W-:Y:S01]  /*6f10*/  ISETP.NE.U32.OR P5, PT, R0, 0x1, !P1 ;  /* 0x000000010000780c */ /* 0x000fe20004fa5470 */
[----:B------:R-:W-:Y:S01]  /*6f20*/  VIADD R82, R77, UR48 ;  /* 0x000000304d527c36 */ /* 0x000fe20008000000 */
[----:B------:R-:W-:Y:S02]  /*6f30*/  PLOP3.LUT P2, PT, PT, PT, UP1, 0x80, 0x8 ;  /* 0x000000000008781c */ /* 0x000fe40003f4f018 */
[----:B------:R-:W-:Y:S02]  /*6f40*/  SEL R0, RZ, 0xffffffff, P3 ;  /* 0xffffffffff007807 */ /* 0x000fe40001800000 */
[----:B------:R-:W-:Y:S02]  /*6f50*/  LOP3.LUT P3, R75, R59, 0xff, RZ, 0xc0, !PT ;  /* 0x000000ff3b4b7812 */ /* 0x000fe4000786c0ff */
[----:B------:R-:W-:Y:S05]  /*6f60*/  P2R R78, PR, RZ, 0x20 ;  /* 0x00000020ff4e7803 */ /* 0x000fea0000000000 */
[----:B------:R-:W-:Y:S02]  /*6f70*/  @P5 SHF.L.U32 R2, R71, 0x1f, RZ ;  /* 0x0000001f47025819 */ /* 0x000fe400000006ff */
[----:B------:R-:W-:Y:S02]  /*6f80*/  @P2 SEL R0, R5, R0, !P3 ;  /* 0x0000000005002207 */ /* 0x000fe40005800000 */
[----:B------:R-:W1:Y:S02]  /*6f90*/  @P5 SYNCS.PHASECHK.TRANS64.TRYWAIT P1, [UR48+0x1a0], R2 ;  /* 0x0001a002ff0055a7 */ /* 0x000e640008021130 */
[----:B------:R-:W-:Y:S04]  /*6fa0*/  LOP3.LUT R0, R0, 0x1, RZ, 0xc0, !PT ;  /* 0x0000000100007812 */ /* 0x000fe800078ec0ff */
[----:B------:R-:W-:Y:S04]  /*6fb0*/  ISETP.NE.U32.AND P4, PT, R0, 0x1, PT ;  /* 0x000000010000780c */ /* 0x000fe80003f85070 */
[----:B------:R-:W-:Y:S01]  /*6fc0*/  P2R R80, PR, RZ, 0x10 ;  /* 0x00000010ff507803 */ /* 0x000fe20000000000 */
[----:B------:R3:W4:Y:S01]  /*6fd0*/  SYNCS.PHASECHK.TRANS64.TRYWAIT P0, [R74+URZ+0x210], R3 ;  /* 0x000210034a0075a7 */ /* 0x00072200080011ff */
[----:B-1----:R-:W-:Y:S01]  /*6fe0*/  @P5 SEL R39, RZ, 0x1, !P1 ;  /* 0x00000001ff275807 */ /* 0x002fe20004800000 */
[----:B---3--:R-:W-:Y:S06]  /*6ff0*/  @!P5 BRA `(.L_x_132) ;  /* 0x000000000058d947 */ /* 0x008fec0003800000 */
[C---:B------:R-:W-:Y:S01]  /*7000*/  VIADD R0, R82.reuse, 0x300 ;  /* 0x0000030052007836 */ /* 0x040fe20000000000 */
[----:B------:R-:W-:Y:S01]  /*7010*/  LOP3.LUT P5, RZ, R65, 0x40, RZ, 0xc0, !PT ;  /* 0x0000004041ff7812 */ /* 0x000fe200078ac0ff */
[----:B------:R-:W-:Y:S01]  /*7020*/  BSSY B0, `(.L_x_133) ;  /* 0x000000e000007945 */ /* 0x000fe20003800000 */
[----:B------:R-:W-:Y:S01]  /*7030*/  ISETP.NE.AND P2, PT, R39, RZ, PT ;  /* 0x000000ff2700720c */ /* 0x000fe20003f45270 */
[----:B------:R-:W-:Y:S01]  /*7040*/  @P4 VIADD R2, R82, 0x310 ;  /* 0x0000031052024836 */ /* 0x000fe20000000000 */
[----:B------:R-:W-:Y:S01]  /*7050*/  PLOP3.LUT P1, PT, PT, PT, PT, 0x8, 0x80 ;  /* 0x000000000080781c */ /* 0x000fe20003f2e170 */
[----:B------:R-:W-:Y:S01]  /*7060*/  IMAD.MOV.U32 R51, RZ, RZ, RZ ;  /* 0x000000ffff337224 */ /* 0x000fe200078e00ff */
[----:B------:R-:W-:Y:S02]  /*7070*/  @P4 PLOP3.LUT P1, PT, P5, PT, PT, 0x80, 0x8 ;  /* 0x000000000008481c */ /* 0x000fe40002f2f070 */
[----:B------:R-:W-:Y:S02]  /*7080*/  CS2R R48, SRZ ;  /* 0x0000000000307805 */ /* 0x000fe4000001ff00 */
[----:B------:R-:W-:Y:S02]  /*7090*/  CS2R R42, SRZ ;  /* 0x00000000002a7805 */ /* 0x000fe4000001ff00 */
[----:B------:R-:W-:Y:S07]  /*70a0*/  CS2R R40, SRZ ;  /* 0x0000000000287805 */ /* 0x000fee000001ff00 */
[----:B------:R-:W-:Y:S01]  /*70b0*/  @P1 VIADD R2, R0, 0xfffffff0 ;  /* 0xfffffff000021836 */ /* 0x000fe20000000000 */
[----:B------:R-:W-:Y:S06]  /*70c0*/  @P2 BRA `(.L_x_134) ;  /* 0x00000000000c2947 */ /* 0x000fec0003800000 */
[----:B------:R-:W-:Y:S04]  /*70d0*/  SHF.L.U32 R5, R71, 0x1f, RZ ;  /* 0x0000001f47057819 */ /* 0x000fe800000006ff */
[----:B------:R-:W1:Y:S02]  /*70e0*/  SYNCS.PHASECHK.TRANS64.TRYWAIT P1, [UR48+0x1a0], R5 ;  /* 0x0001a005ff0075a7 */ /* 0x000e640008021130 */
[----:B-1----:R-:W-:Y:S05]  /*70f0*/  @!P1 BRA `(.L_x_135) ;  /* 0x0000003800449947 */ /* 0x002fea0003800000 */
.L_x_134:
[----:B------:R-:W-:Y:S05]  /*7100*/  BSYNC B0 ;  /* 0x0000000000007941 */ /* 0x000fea0003800000 */
.L_x_133:
[----:B------:R-:W-:Y:S01]  /*7110*/  ISETP.NE.AND P1, PT, R80, RZ, PT ;  /* 0x000000ff5000720c */ /* 0x000fe20003f25270 */
[----:B------:R-:W-:Y:S11]  /*7120*/  HFMA2 R38, -RZ, RZ, 0, 5.9604644775390625e-08 ;  /* 0x00000001ff267431 */ /* 0x000ff600000001ff */
[----:B------:R-:W-:Y:S01]  /*7130*/  @!UPT UIADD3 URZ, UPT, UPT, URZ, URZ, URZ ;  /* 0x000000fffffff290 */ /* 0x000fe2000fffe0ff */
[----:B------:R3:W1:Y:S04]  /*7140*/  @P1 LDS.128 R48, [R2] ;  /* 0x0000000002301984 */ /* 0x0006680000000c00 */
[----:B------:R3:W1:Y:S02]  /*7150*/  @P1 LDS.128 R40, [R77+UR48+0x300] ;  /* 0x000300304d281984 */ /* 0x0006640008000c00 */
.L_x_132:
[----:B------:R-:W-:Y:S05]  /*7160*/  BSYNC B1 ;  /* 0x0000000000017941 */ /* 0x000fea0003800000 */
.L_x_131:
[----:B-1----:R-:W-:Y:S04]  /*7170*/  SHF.R.U32.HI R5, RZ, 0x15, R34 ;  /* 0x00000015ff057819 */ /* 0x002fe80000011622 */
[----:B------:R-:W-:Y:S01]  /*7180*/  LOP3.LUT P1, RZ, R5, 0x3, R66, 0x48, !PT ;  /* 0x0000000305ff7812 */ /* 0x000fe20007824842 */
[----:B------:R-:W-:Y:S01]  /*7190*/  @!UPT UIADD3 URZ, UPT, UPT, URZ, URZ, URZ ;  /* 0x000000fffffff290 */ /* 0x000fe2000fffe0ff */
[----:B----4-:R-:W-:Y:S11]  /*71a0*/  @P0 BRA `(.L_x_136) ;  /* 0x0000000000080947 */ /* 0x010ff60003800000 */
[----:B------:R-:W1:Y:S02]  /*71b0*/  SYNCS.PHASECHK.TRANS64.TRYWAIT P0, [R74+URZ+0x210], R3 ;  /* 0x000210034a0075a7 */ /* 0x000e6400080011ff */
[----:B-1----:R-:W-:Y:S05]  /*71c0*/  @!P0 BRA `(.L_x_137) ;  /* 0x0000003800288947 */ /* 0x002fea0003800000 */
.L_x_136:
[----:B------:R-:W-:Y:S05]  /*71d0*/  @!P1 BRA `(.L_x_138) ;  /* 0x0000000000409947 */ /* 0x000fea0003800000 */
[----:B------:R-:W4:Y:S01]  /*71e0*/  LDCU.64 UR8, c[0x4][0x70] ;  /* 0x01000e00ff0877ac */ /* 0x000f220008000a00 */
[----:B-1----:R-:W-:Y:S01]  /*71f0*/  MOV R3, 0x0 ;  /* 0x0000000000037802 */ /* 0x002fe20000000f00 */
[----:B------:R-:W-:Y:S02]  /*7200*/  HFMA2 R12, -RZ, RZ, 0, 5.9604644775390625e-08 ;  /* 0x00000001ff0c7431 */ /* 0x000fe400000001ff */
[----:B------:R-:W-:Y:S02]  /*7210*/  IMAD.MOV.U32 R8, RZ, RZ, 0x192 ;  /* 0x00000192ff087424 */ /* 0x000fe400078e00ff */
[----:B------:R-:W-:Y:S01]  /*7220*/  IMAD.MOV.U32 R13, RZ, RZ, RZ ;  /* 0x000000ffff0d7224 */ /* 0x000fe200078e00ff */
[----:B------:R-:W1:Y:S01]  /*7230*/  LDCU.64 UR6, c[0x4][0x78] ;  /* 0x01000f00ff0677ac */ /* 0x000e620008000a00 */
[----:B---3--:R-:W3:Y:S01]  /*7240*/  LDC.64 R2, c[0x4][R3] ;  /* 0x0100000003027b82 */ /* 0x008ee20000000a00 */
[----:B------:R-:W5:Y:S01]  /*7250*/  LDCU.64 UR4, c[0x4][0x10] ;  /* 0x01000200ff0477ac */ /* 0x000f620008000a00 */
[----:B----4-:R-:W-:Y:S01]  /*7260*/  MOV R5, UR9 ;  /* 0x0000000900057c02 */ /* 0x010fe20008000f00 */
[----:B------:R-:W-:Y:S01]  /*7270*/  IMAD.U32 R4, RZ, RZ, UR8 ;  /* 0x00000008ff047e24 */ /* 0x000fe2000f8e00ff */
[----:B-1----:R-:W-:Y:S01]  /*7280*/  MOV R7, UR7 ;  /* 0x0000000700077c02 */ /* 0x002fe20008000f00 */
[----:B------:R-:W-:Y:S01]  /*7290*/  IMAD.U32 R6, RZ, RZ, UR6 ;  /* 0x00000006ff067e24 */ /* 0x000fe2000f8e00ff */
[----:B-----5:R-:W-:Y:S01]  /*72a0*/  MOV R11, UR5 ;  /* 0x00000005000b7c02 */ /* 0x020fe20008000f00 */
[----:B------:R-:W-:Y:S02]  /*72b0*/  IMAD.U32 R10, RZ, RZ, UR4 ;  /* 0x00000004ff0a7e24 */ /* 0x000fe4000f8e00ff */
[----:B------:R-:W-:Y:S07]  /*72c0*/  LEPC R20, `(.L_x_138) ;  /* 0x000000001014794e */ /* 0x000fee0000000000 */
[----:B--23--:R-:W-:Y:S05]  /*72d0*/  CALL.ABS.NOINC R2 ;  /* 0x0000000002007343 */ /* 0x00cfea0003c00000 */
.L_x_138:
[----:B------:R-:W-:Y:S01]  /*72e0*/  SHF.L.U32 R20, R40, 0x10, RZ ;  /* 0x0000001028147819 */ /* 0x000fe200000006ff */
[----:B------:R-:W-:Y:S05]  /*72f0*/  WARPSYNC.ALL ;  /* 0x0000000000007948 */ /* 0x000fea0003800000 */
[----:B------:R-:W-:Y:S01]  /*7300*/  R2UR UR4, R34 ;  /* 0x00000000220472ca */ /* 0x000fe200000e0000 */
[----:B------:R-:W-:Y:S01]  /*7310*/  BSSY.RECONVERGENT B0, `(.L_x_139) ;  /* 0x0000056000007945 */ /* 0x000fe20003800200 */
[----:B------:R-:W-:Y:S02]  /*7320*/  LOP3.LUT R21, R40, 0xffff0000, RZ, 0xc0, !PT ;  /* 0xffff000028157812 */ /* 0x000fe400078ec0ff */
[----:B------:R-:W-:Y:S02]  /*7330*/  LOP3.LUT R36, R41, 0xffff0000, RZ, 0xc0, !PT ;  /* 0xffff000029247812 */ /* 0x000fe400078ec0ff */
[----:B------:R-:W-:Y:S02]  /*7340*/  SHF.L.U32 R37, R43, 0x10, RZ ;  /* 0x000000102b257819 */ /* 0x000fe400000006ff */
[----:B------:R-:W-:Y:S02]  /*7350*/  MOV R81, 0x10 ;  /* 0x0000001000517802 */ /* 0x000fe40000000f00 */
[----:B------:R-:W-:Y:S02]  /*7360*/  LOP3.LUT P6, RZ, R65, 0x40, RZ, 0xc0, !PT ;  /* 0x0000004041ff7812 */ /* 0x000fe400078cc0ff */
[----:B------:R-:W-:Y:S01]  /*7370*/  ISETP.NE.AND P0, PT, R72, RZ, PT ;  /* 0x000000ff4800720c */ /* 0x000fe20003f05270 */
[----:B------:R-:W2:Y:S01]  /*7380*/  LDTM.x16 R4, tmem[UR4] ;  /* 0x00000004000479ee */ /* 0x000ea20008240000 */
[----:B------:R-:W-:Y:S04]  /*7390*/  SEL R81, R81, 0xfffffff0, !P6 ;  /* 0xfffffff051517807 */ /* 0x000fe80007000000 */
[----:B------:R-:W-:Y:S01]  /*73a0*/  IADD3 R79, PT, PT, R82, R81, RZ ;  /* 0x00000051524f7210 */ /* 0x000fe20007ffe0ff */
[C---:B--2---:R-:W-:Y:S01]  /*73b0*/  FMUL R0, R32.reuse, R4 ;  /* 0x0000000420007220 */ /* 0x044fe20000400000 */
[C---:B---3--:R-:W-:Y:S01]  /*73c0*/  FMUL R2, R32.reuse, R5 ;  /* 0x0000000520027220 */ /* 0x048fe20000400000 */
[C---:B-1----:R-:W-:Y:S01]  /*73d0*/  FMUL R3, R32.reuse, R6 ;  /* 0x0000000620037220 */ /* 0x042fe20000400000 */
[----:B------:R-:W-:Y:S01]  /*73e0*/  FMUL R7, R32, R7 ;  /* 0x0000000720077220 */ /* 0x000fe20000400000 */
[----:B------:R-:W-:Y:S01]  /*73f0*/  FFMA R0, R35, R20, R0 ;  /* 0x0000001423007223 */ /* 0x000fe20000000000 */
[----:B------:R-:W-:Y:S01]  /*7400*/  SHF.L.U32 R20, R41, 0x10, RZ ;  /* 0x0000001029147819 */ /* 0x000fe200000006ff */
[C---:B------:R-:W-:Y:S01]  /*7410*/  FFMA R2, R35.reuse, R21, R2 ;  /* 0x0000001523027223 */ /* 0x040fe20000000002 */
[----:B------:R-:W-:Y:S01]  /*7420*/  SHF.L.U32 R21, R42, 0x10, RZ ;  /* 0x000000102a157819 */ /* 0x000fe200000006ff */
[C---:B------:R-:W-:Y:S01]  /*7430*/  FMUL R4, R32.reuse, R8 ;  /* 0x0000000820047220 */ /* 0x040fe20000400000 */
[----:B------:R-:W-:Y:S01]  /*7440*/  FMUL R5, R32, R9 ;  /* 0x0000000920057220 */ /* 0x000fe20000400000 */
[C---:B------:R-:W-:Y:S01]  /*7450*/  FFMA R3, R35.reuse, R20, R3 ;  /* 0x0000001423037223 */ /* 0x040fe20000000003 */
[----:B------:R-:W-:Y:S01]  /*7460*/  LOP3.LUT R20, R42, 0xffff0000, RZ, 0xc0, !PT ;  /* 0xffff00002a147812 */ /* 0x000fe200078ec0ff */
[----:B------:R-:W-:Y:S01]  /*7470*/  FFMA R7, R35, R36, R7 ;  /* 0x0000002423077223 */ /* 0x000fe20000000007 */
[----:B------:R-:W-:Y:S01]  /*7480*/  LOP3.LUT R36, R43, 0xffff0000, RZ, 0xc0, !PT ;  /* 0xffff00002b247812 */ /* 0x000fe200078ec0ff */
[----:B------:R-:W-:Y:S01]  /*7490*/  FMUL R6, R32, R10 ;  /* 0x0000000a20067220 */ /* 0x000fe20000400000 */
[----:B------:R-:W-:Y:S01]  /*74a0*/  F2FP.BF16.F32.PACK_AB R44, R2, R0 ;  /* 0x00000000022c723e */ /* 0x000fe200000010ff */
[----:B------:R-:W-:Y:S01]  /*74b0*/  FMUL R11, R32, R11 ;  /* 0x0000000b200b7220 */ /* 0x000fe20000400000 */
[----:B------:R-:W-:Y:S01]  /*74c0*/  F2FP.BF16.F32.PACK_AB R45, R7, R3 ;  /* 0x00000003072d723e */ /* 0x000fe200000010ff */
[C---:B------:R-:W-:Y:S01]  /*74d0*/  FFMA R4, R35.reuse, R21, R4 ;  /* 0x0000001523047223 */ /* 0x040fe20000000004 */
[C---:B------:R-:W-:Y:S01]  /*74e0*/  FFMA R5, R35.reuse, R20, R5 ;  /* 0x0000001423057223 */ /* 0x040fe20000000005 */
[C---:B------:R-:W-:Y:S01]  /*74f0*/  FFMA R6, R35.reuse, R37, R6 ;  /* 0x0000002523067223 */ /* 0x040fe20000000006 */
[----:B------:R-:W-:Y:S01]  /*7500*/  SHF.L.U32 R20, R48, 0x10, RZ ;  /* 0x0000001030147819 */ /* 0x000fe200000006ff */
[----:B------:R-:W-:Y:S01]  /*7510*/  FFMA R11, R35, R36, R11 ;  /* 0x00000024230b7223 */ /* 0x000fe2000000000b */
[----:B------:R-:W-:Y:S01]  /*7520*/  FMUL R8, R32, R12 ;  /* 0x0000000c20087220 */ /* 0x000fe20000400000 */
[----:B------:R-:W-:Y:S01]  /*7530*/  LOP3.LUT R36, R48, 0xffff0000, RZ, 0xc0, !PT ;  /* 0xffff000030247812 */ /* 0x000fe200078ec0ff */
[C---:B------:R-:W-:Y:S01]  /*7540*/  FMUL R9, R32.reuse, R13 ;  /* 0x0000000d20097220 */ /* 0x040fe20000400000 */
[----:B------:R-:W-:Y:S01]  /*7550*/  SHF.L.U32 R21, R49, 0x10, RZ ;  /* 0x0000001031157819 */ /* 0x000fe200000006ff */
[C---:B------:R-:W-:Y:S01]  /*7560*/  FMUL R10, R32.reuse, R14 ;  /* 0x0000000e200a7220 */ /* 0x040fe20000400000 */
[----:B------:R-:W-:Y:S01]  /*7570*/  FFMA R8, R35, R20, R8 ;  /* 0x0000001423087223 */ /* 0x000fe20000000008 */
[----:B------:R-:W-:Y:S01]  /*7580*/  LOP3.LUT R20, R49, 0xffff0000, RZ, 0xc0, !PT ;  /* 0xffff000031147812 */ /* 0x000fe200078ec0ff */
[C---:B------:R-:W-:Y:S01]  /*7590*/  FFMA R9, R35.reuse, R36, R9 ;  /* 0x0000002423097223 */ /* 0x040fe20000000009 */
[----:B------:R-:W-:Y:S01]  /*75a0*/  FMUL R15, R32, R15 ;  /* 0x0000000f200f7220 */ /* 0x000fe20000400000 */
[C---:B------:R-:W-:Y:S01]  /*75b0*/  FFMA R10, R35.reuse, R21, R10 ;  /* 0x00000015230a7223 */ /* 0x040fe2000000000a */
[----:B------:R-:W-:Y:S01]  /*75c0*/  SHF.L.U32 R21, R50, 0x10, RZ ;  /* 0x0000001032157819 */ /* 0x000fe200000006ff */
[----:B------:R-:W-:Y:S01]  /*75d0*/  FMUL R12, R32, R16 ;  /* 0x00000010200c7220 */ /* 0x000fe20000400000 */
[----:B------:R-:W-:Y:S01]  /*75e0*/  LOP3.LUT R36, R50, 0xffff0000, RZ, 0xc0, !PT ;  /* 0xffff000032247812 */ /* 0x000fe200078ec0ff */
[----:B------:R-:W-:Y:S01]  /*75f0*/  FFMA R15, R35, R20, R15 ;  /* 0x00000014230f7223 */ /* 0x000fe2000000000f */
[C---:B------:R-:W-:Y:S01]  /*7600*/  FMUL R13, R32.reuse, R17 ;  /* 0x00000011200d7220 */ /* 0x040fe20000400000 */
[C---:B------:R-:W-:Y:S01]  /*7610*/  SHF.L.U32 R37, R51.reuse, 0x10, RZ ;  /* 0x0000001033257819 */ /* 0x040fe200000006ff */
[C---:B------:R-:W-:Y:S01]  /*7620*/  FMUL R14, R32.reuse, R18 ;  /* 0x00000012200e7220 */ /* 0x040fe20000400000 */
[----:B------:R-:W-:Y:S01]  /*7630*/  LOP3.LUT R20, R51, 0xffff0000, RZ, 0xc0, !PT ;  /* 0xffff000033147812 */ /* 0x000fe200078ec0ff */
[----:B------:R-:W-:Y:S01]  /*7640*/  FMUL R19, R32, R19 ;  /* 0x0000001320137220 */ /* 0x000fe20000400000 */
[----:B------:R-:W-:Y:S01]  /*7650*/  F2FP.BF16.F32.PACK_AB R46, R5, R4 ;  /* 0x00000004052e723e */ /* 0x000fe200000010ff */
[----:B------:R-:W-:Y:S01]  /*7660*/  FFMA R12, R35, R21, R12 ;  /* 0x00000015230c7223 */ /* 0x000fe2000000000c */
[----:B------:R-:W-:Y:S01]  /*7670*/  F2FP.BF16.F32.PACK_AB R47, R11, R6 ;  /* 0x000000060b2f723e */ /* 0x000fe200000010ff */
[C---:B------:R-:W-:Y:S01]  /*7680*/  FFMA R13, R35.reuse, R36, R13 ;  /* 0x00000024230d7223 */ /* 0x040fe2000000000d */
[C---:B------:R-:W-:Y:S01]  /*7690*/  FFMA R14, R35.reuse, R37, R14 ;  /* 0x00000025230e7223 */ /* 0x040fe2000000000e */
[----:B------:R-:W-:Y:S01]  /*76a0*/  FFMA R19, R35, R20, R19 ;  /* 0x0000001423137223 */ /* 0x000fe20000000013 */
[----:B------:R-:W-:Y:S01]  /*76b0*/  F2FP.BF16.F32.PACK_AB R84, R9, R8 ;  /* 0x000000080954723e */ /* 0x000fe200000010ff */
[----:B------:R1:W-:Y:S01]  /*76c0*/  STS.128 [R77+UR48+0x300], R44 ;  /* 0x0003002c4d007988 */ /* 0x0003e20008000c30 */
[----:B------:R-:W-:Y:S02]  /*76d0*/  F2FP.BF16.F32.PACK_AB R85, R15, R10 ;  /* 0x0000000a0f55723e */ /* 0x000fe400000010ff */
[----:B------:R-:W-:Y:S02]  /*76e0*/  F2FP.BF16.F32.PACK_AB R86, R13, R12 ;  /* 0x0000000c0d56723e */ /* 0x000fe400000010ff */
[----:B------:R-:W-:Y:S05]  /*76f0*/  F2FP.BF16.F32.PACK_AB R87, R19, R14 ;  /* 0x0000000e1357723e */ /* 0x000fea00000010ff */
[----:B------:R1:W-:Y:S01]  /*7700*/  STS.128 [R79+0x300], R84 ;  /* 0x000300544f007388 */ /* 0x0003e20000000c00 */
[----:B------:R-:W-:Y:S01]  /*7710*/  @!PT LDS RZ, [RZ] ;  /* 0x00000000fffff984 */ /* 0x000fe20000000800 */
[----:B------:R-:W-:Y:S01]  /*7720*/  @!PT LDS RZ, [RZ] ;  /* 0x00000000fffff984 */ /* 0x000fe20000000800 */
[----:B------:R-:W-:Y:S01]  /*7730*/  @!PT LDS RZ, [RZ] ;  /* 0x00000000fffff984 */ /* 0x000fe20000000800 */
[----:B------:R-:W-:Y:S01]  /*7740*/  @!PT LDS RZ, [RZ] ;  /* 0x00000000fffff984 */ /* 0x000fe20000000800 */
[----:B------:R2:W-:Y:S07]  /*7750*/  MEMBAR.ALL.CTA ;  /* 0x0000000000007992 */ /* 0x0005ee0000008000 */
[----:B--2---:R-:W2:Y:S02]  /*7760*/  FENCE.VIEW.ASYNC.S ;  /* 0x00000000000073c6 */ /* 0x004ea40000000000 */
[----:B--2---:R-:W-:Y:S06]  /*7770*/  BAR.SYNC.DEFER_BLOCKING 0x1, 0x80 ;  /* 0x0042000000007b1d */ /* 0x004fec0000010000 */
[----:B------:R-:W-:Y:S05]  /*7780*/  @P0 BRA `(.L_x_140) ;  /* 0x0000000000380947 */ /* 0x000fea0003800000 */
[----:B------:R-:W-:Y:S02]  /*7790*/  UIADD3 UR4, UPT, UPT, UR48, 0x300, URZ ;  /* 0x0000030030047890 */ /* 0x000fe4000fffe0ff */
[----:B------:R-:W-:Y:S01]  /*77a0*/  UIADD3 UR8, UP0, UPT, UR52, 0x680, URZ ;  /* 0x0000068034087890 */ /* 0x000fe2000ff1e0ff */
[----:B------:R-:W-:Y:S01]  /*77b0*/  UMOV UR43, UR36 ;  /* 0x00000024002b7c82 */ /* 0x000fe20008000000 */
[----:B------:R-:W-:Y:S02]  /*77c0*/  UIADD3 UR5, UPT, UPT, UR41, 0x40, URZ ;  /* 0x0000004029057890 */ /* 0x000fe4000fffe0ff */
[----:B------:R-:W-:Y:S01]  /*77d0*/  MOV R67, UR4 ;  /* 0x0000000400437c02 */ /* 0x000fe20008000f00 */
[----:B------:R-:W-:Y:S02]  /*77e0*/  UIADD3.X UR9, UPT, UPT, URZ, UR53, URZ, UP0, !UPT ;  /* 0x00000035ff097290 */ /* 0x000fe400087fe4ff */
[----:B------:R-:W-:Y:S01]  /*77f0*/  UIADD3 UR4, UPT, UPT, UR48, 0xb00, URZ ;  /* 0x00000b0030047890 */ /* 0x000fe2000fffe0ff */
[----:B------:R-:W-:Y:S01]  /*7800*/  R2UR UR40, R67 ;  /* 0x00000000432872ca */ /* 0x000fe200000e0000 */
[----:B------:R-:W-:Y:S01]  /*7810*/  UMOV UR6, UR42 ;  /* 0x0000002a00067c82 */ /* 0x000fe20008000000 */
[----:B------:R-:W-:Y:S11]  /*7820*/  UMOV UR7, UR36 ;  /* 0x0000002400077c82 */ /* 0x000ff60008000000 */
[----:B------:R2:W-:Y:S01]  /*7830*/  UTMASTG.3D [UR40], [UR8] ;  /* 0x00000028080073b5 */ /* 0x0005e20008010000 */
[----:B------:R2:W-:Y:S01]  /*7840*/  UTMASTG.3D [UR4], [UR8] ;  /* 0x00000004080073b5 */ /* 0x0005e20008010000 */
[----:B------:R0:W-:Y:S01]  /*7850*/  UTMACMDFLUSH ;  /* 0x00000000000079b7 */ /* 0x0001e20000000000 */
[----:B--2---:R-:W-:Y:S04]  /*7860*/  DEPBAR.LE SB0, 0x1 ;  /* 0x000080400000791a */ /* 0x004fe80000000000 */
.L_x_140:
[----:B------:R-:W-:Y:S05]  /*7870*/  BSYNC.RECONVERGENT B0 ;  /* 0x0000000000007941 */ /* 0x000fea0003800200 */
.L_x_139:
[----:B------:R-:W-:Y:S01]  /*7880*/  BAR.SYNC.DEFER_BLOCKING 0x1, 0x80 ;  /* 0x0042000000007b1d */ /* 0x000fe20000010000 */
[----:B------:R-:W-:Y:S01]  /*7890*/  ISETP.NE.AND P1, PT, R78, RZ, PT ;  /* 0x000000ff4e00720c */ /* 0x000fe20003f25270 */
[----:B------:R-:W-:Y:S01]  /*78a0*/  UISETP.NE.AND UP0, UPT, UR49, URZ, UPT ;  /* 0x000000ff3100728c */ /* 0x000fe2000bf05270 */
[----:B------:R-:W-:Y:S11]  /*78b0*/  LEA R3, R38, UR48, 0x3 ;  /* 0x0000003026037c11 */ /* 0x000ff6000f8e18ff */
[----:B------:R-:W-:Y:S01]  /*78c0*/  @P1 SHF.L.U32 R2, R71, 0x1f, RZ ;  /* 0x0000001f47021819 */ /* 0x000fe200000006ff */
[----:B------:R-:W-:Y:S06]  /*78d0*/  BRA.U !UP0, `(.L_x_141) ;  /* 0x0000000108247547 */ /* 0x000fec000b800000 */
[----:B------:R-:W-:Y:S01]  /*78e0*/  IMAD.U32 R5, RZ, RZ, UR51 ;  /* 0x00000033ff057e24 */ /* 0x000fe2000f8e00ff */
[----:B------:R-:W-:Y:S01]  /*78f0*/  MOV R0, UR37 ;  /* 0x0000002500007c02 */ /* 0x000fe20008000f00 */
[----:B------:R-:W-:Y:S03]  /*7900*/  UIADD3 UR51, UPT, UPT, UR51, 0x1, URZ ;  /* 0x0000000133337890 */ /* 0x000fe6000fffe0ff */
[----:B------:R-:W-:Y:S01]  /*7910*/  @P1 LEA R5, R5, UR48, 0x3 ;  /* 0x0000003005051c11 */ /* 0x000fe2000f8e18ff */
[----:B------:R-:W-:Y:S04]  /*7920*/  UISETP.NE.AND UP0, UPT, UR51, 0x4, UPT ;  /* 0x000000043300788c */ /* 0x000fe8000bf05270 */
[----:B------:R-:W-:Y:S01]  /*7930*/  @P1 VIADD R5, R5, 0x1c0 ;  /* 0x000001c005051836 */ /* 0x000fe20000000000 */
[----:B------:R-:W-:Y:S04]  /*7940*/  USEL UR51, UR51, URZ, UP0 ;  /* 0x000000ff33337287 */ /* 0x000fe80008000000 */
[----:B------:R-:W-:Y:S04]  /*7950*/  @P1 PRMT R0, R0, 0x654, R5 ;  /* 0x0000065400001816 */ /* 0x000fe80000000005 */
[----:B------:R2:W-:Y:S04]  /*7960*/  @P1 SYNCS.ARRIVE.TRANS64.RED.A1T0 RZ, [R0+URZ], RZ ;  /* 0x000000ff00ff19a7 */ /* 0x0005e800081004ff */
.L_x_141:
[----:B------:R-:W3:Y:S01]  /*7970*/  @P1 SYNCS.PHASECHK.TRANS64.TRYWAIT P0, [R3+URZ+0x1a0], R2 ;  /* 0x0001a002030015a7 */ /* 0x000ee200080011ff */
[----:B------:R-:W-:Y:S01]  /*7980*/  BSSY B1, `(.L_x_142) ;  /* 0x0000012000017945 */ /* 0x000fe20003800000 */
[----:B---3--:R-:W-:Y:S03]  /*7990*/  @P1 SEL R39, RZ, 0x1, !P0 ;  /* 0x00000001ff271807 */ /* 0x008fe60004000000 */
[----:B------:R-:W-:Y:S05]  /*79a0*/  @!P1 BRA `(.L_x_143) ;  /* 0x00000000003c9947 */ /* 0x000fea0003800000 */
[----:B------:R-:W-:Y:S01]  /*79b0*/  ISETP.NE.AND P1, PT, R80, RZ, PT ;  /* 0x000000ff5000720c */ /* 0x000fe20003f25270 */
[----:B------:R-:W-:Y:S01]  /*79c0*/  BSSY B0, `(.L_x_144) ;  /* 0x0000009000007945 */ /* 0x000fe20003800000 */
[----:B------:R-:W-:Y:S11]  /*79d0*/  ISETP.NE.AND P0, PT, R39, RZ, PT ;  /* 0x000000ff2700720c */ /* 0x000ff60003f05270 */
[----:B------:R-:W-:Y:S05]  /*79e0*/  @P1 IMAD R4, R38, 0x1000, R77 ;  /* 0x0000100026041824 */ /* 0x000fea00078e024d */
[----:B------:R-:W-:Y:S05]  /*79f0*/  @P1 IADD3 R2, PT, PT, R4, UR48, RZ ;  /* 0x0000003004021c10 */ /* 0x000fea000fffe0ff */
[----:B------:R-:W-:Y:S01]  /*7a00*/  @P1 IMAD.IADD R2, R81, 0x1, R2 ;  /* 0x0000000151021824 */ /* 0x000fe200078e0202 */
[----:B------:R-:W-:Y:S06]  /*7a10*/  @P0 BRA `(.L_x_145) ;  /* 0x00000000000c0947 */ /* 0x000fec0003800000 */
[----:B--2---:R-:W-:Y:S04]  /*7a20*/  SHF.L.U32 R0, R71, 0x1f, RZ ;  /* 0x0000001f47007819 */ /* 0x004fe800000006ff */
[----:B------:R-:W2:Y:S02]  /*7a30*/  SYNCS.PHASECHK.TRANS64.TRYWAIT P0, [R3+URZ+0x1a0], R0 ;  /* 0x0001a000030075a7 */ /* 0x000ea400080011ff */
[----:B--2---:R-:W-:Y:S05]  /*7a40*/  @!P0 BRA `(.L_x_146) ;  /* 0x00000030001c8947 */ /* 0x004fea0003800000 */
.L_x_145:
[----:B------:R-:W-:Y:S05]  /*7a50*/  BSYNC B0 ;  /* 0x0000000000007941 */ /* 0x000fea0003800000 */
.L_x_144:
[----:B------:R-:W-:Y:S02]  /*7a60*/  ISETP.NE.AND P0, PT, R80, RZ, PT ;  /* 0x000000ff5000720c */ /* 0x000fe40003f05270 */
[----:B------:R-:W-:Y:S11]  /*7a70*/  IADD3 R38, PT, PT, R38, 0x1, RZ ;  /* 0x0000000126267810 */ /* 0x000ff60007ffe0ff */
[----:B------:R3:W4:Y:S04]  /*7a80*/  @P0 LDS.128 R40, [R4+UR48+0x300] ;  /* 0x0003003004280984 */ /* 0x0007280008000c00 */
[----:B------:R3:W1:Y:S02]  /*7a90*/  @P0 LDS.128 R48, [R2+0x300] ;  /* 0x0003000002300984 */ /* 0x0006640000000c00 */
.L_x_143:
[----:B------:R-:W-:Y:S05]  /*7aa0*/  BSYNC B1 ;  /* 0x0000000000017941 */ /* 0x000fea0003800000 */
.L_x_142:
[----:B--2---:R-:W-:Y:S05]  /*7ab0*/  VIADD R3, R34, 0x10 ;  /* 0x0000001022037836 */ /* 0x004fea0000000000 */
[----:B------:R-:W-:Y:S04]  /*7ac0*/  SHF.R.U32.HI R3, RZ, 0x15, R3 ;  /* 0x00000015ff037819 */ /* 0x000fe80000011603 */
[----:B------:R-:W-:Y:S11]  /*7ad0*/  LOP3.LUT P0, RZ, R3, 0x3, R66, 0x48, !PT ;  /* 0x0000000303ff7812 */ /* 0x000ff60007804842 */
[----:B------:R-:W-:Y:S02]  /*7ae0*/  @!UPT UIADD3 URZ, UPT, UPT, URZ, URZ, URZ ;  /* 0x000000fffffff290 */ /* 0x000fe4000fffe0ff */
[----:B------:R-:W-:Y:S05]  /*7af0*/  @!P0 BRA `(.L_x_147) ;  /* 0x0000000000408947 */ /* 0x000fea0003800000 */
[----:B------:R-:W2:Y:S01]  /*7b00*/  LDCU.64 UR8, c[0x4][0x70] ;  /* 0x01000e00ff0877ac */ /* 0x000ea20008000a00 */
[----:B------:R-:W-:Y:S01]  /*7b10*/  MOV R3, 0x0 ;  /* 0x0000000000037802 */ /* 0x000fe20000000f00 */
[----:B------:R-:W-:Y:S02]  /*7b20*/  HFMA2 R12, -RZ, RZ, 0, 5.9604644775390625e-08 ;  /* 0x00000001ff0c7431 */ /* 0x000fe400000001ff */
[----:B------:R-:W-:Y:S02]  /*7b30*/  IMAD.MOV.U32 R8, RZ, RZ, 0x192 ;  /* 0x00000192ff087424 */ /* 0x000fe400078e00ff */
[----:B------:R-:W-:Y:S01]  /*7b40*/  IMAD.MOV.U32 R13, RZ, RZ, RZ ;  /* 0x000000ffff0d7224 */ /* 0x000fe200078e00ff */
[----:B------:R-:W5:Y:S01]  /*7b50*/  LDCU.64 UR6, c[0x4][0x78] ;  /* 0x01000f00ff0677ac */ /* 0x000f620008000a00 */
[----:B---3--:R-:W3:Y:S01]  /*7b60*/  LDC.64 R2, c[0x4][R3] ;  /* 0x0100000003027b82 */ /* 0x008ee20000000a00 */
[----:B------:R-:W4:Y:S01]  /*7b70*/  LDCU.64 UR4, c[0x4][0x10] ;  /* 0x01000200ff0477ac */ /* 0x000f220008000a00 */
[----:B--2---:R-:W-:Y:S01]  /*7b80*/  MOV R5, UR9 ;  /* 0x0000000900057c02 */ /* 0x004fe20008000f00 */
[----:B------:R-:W-:Y:S01]  /*7b90*/  IMAD.U32 R4, RZ, RZ, UR8 ;  /* 0x00000008ff047e24 */ /* 0x000fe2000f8e00ff */
[----:B-----5:R-:W-:Y:S01]  /*7ba0*/  MOV R7, UR7 ;  /* 0x0000000700077c02 */ /* 0x020fe20008000f00 */
[----:B------:R-:W-:Y:S01]  /*7bb0*/  IMAD.U32 R6, RZ, RZ, UR6 ;  /* 0x00000006ff067e24 */ /* 0x000fe2000f8e00ff */
[----:B----4-:R-:W-:Y:S01]  /*7bc0*/  MOV R11, UR5 ;  /* 0x00000005000b7c02 */ /* 0x010fe20008000f00 */
[----:B------:R-:W-:Y:S02]  /*7bd0*/  IMAD.U32 R10, RZ, RZ, UR4 ;  /* 0x00000004ff0a7e24 */ /* 0x000fe4000f8e00ff */
[----:B------:R-:W-:Y:S07]  /*7be0*/  LEPC R20, `(.L_x_147) ;  /* 0x000000001014794e */ /* 0x000fee0000000000 */
[----:B-1-3--:R-:W-:Y:S05]  /*7bf0*/  CALL.ABS.NOINC R2 ;  /* 0x0000000002007343 */ /* 0x00afea0003c00000 */
.L_x_147:
[----:B----4-:R-:W-:Y:S01]  /*7c00*/  SHF.L.U32 R20, R40, 0x10, RZ ;  /* 0x0000001028147819 */ /* 0x010fe200000006ff */
[----:B------:R-:W-:Y:S05]  /*7c10*/  WARPSYNC.ALL ;  /* 0x0000000000007948 */ /* 0x000fea0003800000 */
[----:B------:R-:W-:Y:S01]  /*7c20*/  R2UR UR4, R34 ;  /* 0x00000000220472ca */ /* 0x000fe200000e0000 */
[----:B------:R-:W-:Y:S01]  /*7c30*/  BSSY.RECONVERGENT B0, `(.L_x_148) ;  /* 0x000005a000007945 */ /* 0x000fe20003800200 */
[----:B------:R-:W-:Y:S02]  /*7c40*/  LOP3.LUT R21, R40, 0xffff0000, RZ, 0xc0, !PT ;  /* 0xffff000028157812 */ /* 0x000fe400078ec0ff */
[----:B------:R-:W-:Y:S02]  /*7c50*/  LOP3.LUT R36, R41, 0xffff0000, RZ, 0xc0, !PT ;  /* 0xffff000029247812 */ /* 0x000fe400078ec0ff */
[----:B-1----:R-:W-:Y:S02]  /*7c60*/  SHF.L.U32 R37, R48, 0x10, RZ ;  /* 0x0000001030257819 */ /* 0x002fe400000006ff */
[----:B------:R-:W-:Y:S02]  /*7c70*/  ISETP.NE.AND P6, PT, R78, RZ, PT ;  /* 0x000000ff4e00720c */ /* 0x000fe40003fc5270 */
[----:B------:R-:W-:Y:S02]  /*7c80*/  ISETP.NE.AND P0, PT, R72, RZ, PT ;  /* 0x000000ff4800720c */ /* 0x000fe40003f05270 */
[----:B------:R-:W-:Y:S01]  /*7c90*/  MOV R82, UR51 ;  /* 0x0000003300527c02 */ /* 0x000fe20008000f00 */
[----:B---3--:R-:W1:Y:S01]  /*7ca0*/  LDTM.x16 R4, tmem[UR4+0x10] ;  /* 0x00001004000479ee */ /* 0x008e620008240000 */
[----:B------:R-:W-:Y:S07]  /*7cb0*/  MOV R83, UR37 ;  /* 0x0000002500537c02 */ /* 0x000fee0008000f00 */
[----:B------:R-:W-:Y:S02]  /*7cc0*/  @P6 LEA R82, R82, UR48, 0x3 ;  /* 0x0000003052526c11 */ /* 0x000fe4000f8e18ff */
[----:B------:R-:W-:Y:S02]  /*7cd0*/  @P6 SHF.L.U32 R88, R71, 0x1f, RZ ;  /* 0x0000001f47586819 */ /* 0x000fe400000006ff */
[----:B------:R-:W-:Y:S04]  /*7ce0*/  @P6 IADD3 R82, PT, PT, R82, 0x1c0, RZ ;  /* 0x000001c052526810 */ /* 0x000fe80007ffe0ff */
[----:B------:R-:W-:Y:S02]  /*7cf0*/  @P6 PRMT R82, R83, 0x654, R82 ;  /* 0x0000065453526816 */ /* 0x000fe40000000052 */
[----:B------:R-:W-:Y:S01]  /*7d00*/  LEA R83, R38, UR48, 0x3 ;  /* 0x0000003026537c11 */ /* 0x000fe2000f8e18ff */
[C---:B-1----:R-:W-:Y:S01]  /*7d10*/  FMUL R0, R32.reuse, R4 ;  /* 0x0000000420007220 */ /* 0x042fe20000400000 */
[C---:B------:R-:W-:Y:S01]  /*7d20*/  FMUL R2, R32.reuse, R5 ;  /* 0x0000000520027220 */ /* 0x040fe20000400000 */
[C---:B------:R-:W-:Y:S01]  /*7d30*/  FMUL R3, R32.reuse, R6 ;  /* 0x0000000620037220 */ /* 0x040fe20000400000 */
[C---:B------:R-:W-:Y:S01]  /*7d40*/  FMUL R7, R32.reuse, R7 ;  /* 0x0000000720077220 */ /* 0x040fe20000400000 */
[----:B------:R-:W-:Y:S01]  /*7d50*/  FFMA R0, R35, R20, R0 ;  /* 0x0000001423007223 */ /* 0x000fe20000000000 */
[----:B------:R-:W-:Y:S01]  /*7d60*/  SHF.L.U32 R20, R41, 0x10, RZ ;  /* 0x0000001029147819 */ /* 0x000fe200000006ff */
[----:B------:R-:W-:Y:S01]  /*7d70*/  FFMA R2, R35, R21, R2 ;  /* 0x0000001523027223 */ /* 0x000fe20000000002 */
[----:B------:R-:W-:Y:S01]  /*7d80*/  SHF.L.U32 R21, R43, 0x10, RZ ;  /* 0x000000102b157819 */ /* 0x000fe200000006ff */
[C---:B------:R-:W-:Y:S01]  /*7d90*/  FMUL R4, R32.reuse, R8 ;  /* 0x0000000820047220 */ /* 0x040fe20000400000 */
[----:B------:R-:W-:Y:S01]  /*7da0*/  FMUL R5, R32, R9 ;  /* 0x0000000920057220 */ /* 0x000fe20000400000 */
[C---:B------:R-:W-:Y:S01]  /*7db0*/  FFMA R3, R35.reuse, R20, R3 ;  /* 0x0000001423037223 */ /* 0x040fe20000000003 */
[----:B------:R-:W-:Y:S01]  /*7dc0*/  SHF.L.U32 R20, R42, 0x10, RZ ;  /* 0x000000102a147819 */ /* 0x000fe200000006ff */
[----:B------:R-:W-:Y:S01]  /*7dd0*/  FFMA R7, R35, R36, R7 ;  /* 0x0000002423077223 */ /* 0x000fe20000000007 */
[----:B------:R-:W-:Y:S01]  /*7de0*/  LOP3.LUT R36, R43, 0xffff0000, RZ, 0xc0, !PT ;  /* 0xffff00002b247812 */ /* 0x000fe200078ec0ff */
[----:B------:R-:W-:Y:S01]  /*7df0*/  FMUL R6, R32, R10 ;  /* 0x0000000a20067220 */ /* 0x000fe20000400000 */
[----:B------:R-:W-:Y:S01]  /*7e00*/  F2FP.BF16.F32.PACK_AB R44, R2, R0 ;  /* 0x00000000022c723e */ /* 0x000fe200000010ff */
[C---:B------:R-:W-:Y:S01]  /*7e10*/  FFMA R4, R35.reuse, R20, R4 ;  /* 0x0000001423047223 */ /* 0x040fe20000000004 */
[----:B------:R-:W-:Y:S01]  /*7e20*/  LOP3.LUT R20, R42, 0xffff0000, RZ, 0xc0, !PT ;  /* 0xffff00002a147812 */ /* 0x000fe200078ec0ff */
[C---:B------:R-:W-:Y:S01]  /*7e30*/  FMUL R11, R32.reuse, R11 ;  /* 0x0000000b200b7220 */ /* 0x040fe20000400000 */
[C---:B------:R-:W-:Y:S01]  /*7e40*/  FMUL R8, R32.reuse, R12 ;  /* 0x0000000c20087220 */ /* 0x040fe20000400000 */
[C---:B------:R-:W-:Y:S01]  /*7e50*/  FMUL R9, R32.reuse, R13 ;  /* 0x0000000d20097220 */ /* 0x040fe20000400000 */
[----:B------:R-:W-:Y:S01]  /*7e60*/  FMUL R10, R32, R14 ;  /* 0x0000000e200a7220 */ /* 0x000fe20000400000 */
[C---:B------:R-:W-:Y:S01]  /*7e70*/  FFMA R5, R35.reuse, R20, R5 ;  /* 0x0000001423057223 */ /* 0x040fe20000000005 */
[----:B------:R-:W-:Y:S01]  /*7e80*/  LOP3.LUT R20, R48, 0xffff0000, RZ, 0xc0, !PT ;  /* 0xffff000030147812 */ /* 0x000fe200078ec0ff */
[C---:B------:R-:W-:Y:S01]  /*7e90*/  FFMA R6, R35.reuse, R21, R6 ;  /* 0x0000001523067223 */ /* 0x040fe20000000006 */
[C---:B------:R-:W-:Y:S01]  /*7ea0*/  FFMA R11, R35.reuse, R36, R11 ;  /* 0x00000024230b7223 */ /* 0x040fe2000000000b */
[----:B------:R-:W-:Y:S01]  /*7eb0*/  FFMA R8, R35, R37, R8 ;  /* 0x0000002523087223 */ /* 0x000fe20000000008 */
[----:B------:R-:W-:Y:S01]  /*7ec0*/  SHF.L.U32 R21, R49, 0x10, RZ ;  /* 0x0000001031157819 */ /* 0x000fe200000006ff */
[----:B------:R-:W-:Y:S01]  /*7ed0*/  FFMA R9, R35, R20, R9 ;  /* 0x0000001423097223 */ /* 0x000fe20000000009 */
[----:B------:R-:W-:Y:S01]  /*7ee0*/  LOP3.LUT R20, R49, 0xffff0000, RZ, 0xc0, !PT ;  /* 0xffff000031147812 */ /* 0x000fe200078ec0ff */
[C---:B------:R-:W-:Y:S01]  /*7ef0*/  FMUL R15, R32.reuse, R15 ;  /* 0x0000000f200f7220 */ /* 0x040fe20000400000 */
[----:B------:R-:W-:Y:S01]  /*7f00*/  FMUL R12, R32, R16 ;  /* 0x00000010200c7220 */ /* 0x000fe20000400000 */
[C---:B------:R-:W-:Y:S01]  /*7f10*/  FFMA R10, R35.reuse, R21, R10 ;  /* 0x00000015230a7223 */ /* 0x040fe2000000000a */
[C---:B------:R-:W-:Y:S01]  /*7f20*/  SHF.L.U32 R21, R50.reuse, 0x10, RZ ;  /* 0x0000001032157819 */ /* 0x040fe200000006ff */
[----:B------:R-:W-:Y:S01]  /*7f30*/  FFMA R15, R35, R20, R15 ;  /* 0x00000014230f7223 */ /* 0x000fe2000000000f */
[----:B------:R-:W-:Y:S01]  /*7f40*/  LOP3.LUT R20, R50, 0xffff0000, RZ, 0xc0, !PT ;  /* 0xffff000032147812 */ /* 0x000fe200078ec0ff */
        /* <DEDUP_REMOVED lines=8> */
[----:B------:R-:W-:Y:S01]  /*7fd0*/  FFMA R13, R35, R20, R13 ;  /* 0x00000014230d7223 */ /* 0x000fe2000000000d */
[----:B------:R-:W-:Y:S01]  /*7fe0*/  F2FP.BF16.F32.PACK_AB R47, R11, R6 ;  /* 0x000000060b2f723e */ /* 0x000fe200000010ff */
[C---:B------:R-:W-:Y:S01]  /*7ff0*/  FFMA R14, R35.reuse, R37, R14 ;  /* 0x00000025230e7223 */ /* 0x040fe2000000000e */
[----:B------:R-:W-:Y:S01]  /*8000*/  FFMA R19, R35, R36, R19 ;  /* 0x0000002423137223 */ /* 0x000fe20000000013 */
[----:B------:R-:W-:Y:S02]  /*8010*/  F2FP.BF16.F32.PACK_AB R84, R9, R8 ;  /* 0x000000080954723e */ /* 0x000fe400000010ff */
        /* <DEDUP_REMOVED lines=13> */
[----:B------:R-:W-:Y:S02]  /*80f0*/  UIADD3 UR12, UP0, UPT, UR52, 0x680, URZ ;  /* 0x00000680340c7890 */ /* 0x000fe4000ff1e0ff */
[----:B------:R-:W-:Y:S02]  /*8100*/  UIADD3 UR9, UPT, UPT, UR41, 0x10, URZ ;  /* 0x0000001029097890 */ /* 0x000fe4000fffe0ff */
[----:B------:R-:W-:Y:S02]  /*8110*/  UIADD3 UR8, UPT, UPT, UR48, 0x1300, URZ ;  /* 0x0000130030087890 */ /* 0x000fe4000fffe0ff */
[----:B------:R-:W-:Y:S01]  /*8120*/  UIADD3.X UR13, UPT, UPT, URZ, UR53, URZ, UP0, !UPT ;  /* 0x00000035ff0d7290 */ /* 0x000fe200087fe4ff */
[----:B------:R-:W-:Y:S01]  /*8130*/  UMOV UR10, UR42 ;  /* 0x0000002a000a7c82 */ /* 0x000fe20008000000 */
[----:B------:R-:W-:Y:S01]  /*8140*/  UMOV UR11, UR36 ;  /* 0x00000024000b7c82 */ /* 0x000fe20008000000 */
[----:B------:R-:W-:Y:S02]  /*8150*/  UIADD3 UR5, UPT, UPT, UR41, 0x50, URZ ;  /* 0x0000005029057890 */ /* 0x000fe4000fffe0ff */
[----:B------:R-:W-:Y:S01]  /*8160*/  UIADD3 UR4, UPT, UPT, UR48, 0x1b00, URZ ;  /* 0x00001b0030047890 */ /* 0x000fe2000fffe0ff */
[----:B------:R-:W-:Y:S03]  /*8170*/  UMOV UR6, UR42 ;  /* 0x0000002a00067c82 */ /* 0x000fe60008000000 */
[----:B------:R2:W-:Y:S01]  /*8180*/  UTMASTG.3D [UR8], [UR12] ;  /* 0x000000080c0073b5 */ /* 0x0005e20008010000 */
[----:B------:R-:W-:Y:S04]  /*8190*/  UMOV UR7, UR36 ;  /* 0x0000002400077c82 */ /* 0x000fe80008000000 */
[----:B------:R2:W-:Y:S01]  /*81a0*/  UTMASTG.3D [UR4], [UR12] ;  /* 0x000000040c0073b5 */ /* 0x0005e20008010000 */
[----:B------:R0:W-:Y:S01]  /*81b0*/  UTMACMDFLUSH ;  /* 0x00000000000079b7 */ /* 0x0001e20000000000 */
[----:B--2---:R-:W-:Y:S04]  /*81c0*/  DEPBAR.LE SB0, 0x1 ;  /* 0x000080400000791a */ /* 0x004fe80000000000 */
.L_x_149:
[----:B------:R-:W-:Y:S05]  /*81d0*/  BSYNC.RECONVERGENT B0 ;  /* 0x0000000000007941 */ /* 0x000fea0003800200 */
.L_x_148:
[----:B------:R-:W-:Y:S01]  /*81e0*/  BAR.SYNC.DEFER_BLOCKING 0x1, 0x80 ;  /* 0x0042000000007b1d */ /* 0x000fe20000010000 */
[----:B------:R-:W-:Y:S04]  /*81f0*/  UIADD3 UR40, UPT, UPT, UR51, 0x1, URZ ;  /* 0x0000000133287890 */ /* 0x000fe8000fffe0ff */
[----:B------:R-:W-:Y:S04]  /*8200*/  UISETP.NE.AND UP0, UPT, UR40, 0x4, UPT ;  /* 0x000000042800788c */ /* 0x000fe8000bf05270 */
[----:B------:R-:W-:Y:S01]  /*8210*/  USEL UR40, UR40, URZ, UP0 ;  /* 0x000000ff28287287 */ /* 0x000fe20008000000 */
[----:B------:R2:W-:Y:S01]  /*8220*/  @P6 SYNCS.ARRIVE.TRANS64.RED.A1T0 RZ, [R82+URZ], RZ ;  /* 0x000000ff52ff69a7 */ /* 0x0005e200081004ff */
[----:B------:R-:W-:Y:S01]  /*8230*/  BSSY B1, `(.L_x_150) ;  /* 0x0000013000017945 */ /* 0x000fe20003800000 */
[----:B------:R-:W3:Y:S02]  /*8240*/  @P6 SYNCS.PHASECHK.TRANS64.TRYWAIT P0, [R83+URZ+0x1a0], R88 ;  /* 0x0001a058530065a7 */ /* 0x000ee400080011ff */
[----:B---3--:R-:W-:Y:S01]  /*8250*/  @P6 SEL R39, RZ, 0x1, !P0 ;  /* 0x00000001ff276807 */ /* 0x008fe20004000000 */
[----:B--2---:R-:W-:Y:S06]  /*8260*/  @!P6 BRA `(.L_x_151) ;  /* 0x00000000003ce947 */ /* 0x004fec0003800000 */
[----:B------:R-:W-:Y:S01]  /*8270*/  ISETP.NE.AND P1, PT, R80, RZ, PT ;  /* 0x000000ff5000720c */ /* 0x000fe20003f25270 */
[----:B------:R-:W-:Y:S01]  /*8280*/  BSSY B0, `(.L_x_152) ;  /* 0x0000009000007945 */ /* 0x000fe20003800000 */
[----:B------:R-:W-:Y:S11]  /*8290*/  ISETP.NE.AND P0, PT, R39, RZ, PT ;  /* 0x000000ff2700720c */ /* 0x000ff60003f05270 */
[----:B------:R-:W-:Y:S05]  /*82a0*/  @P1 IMAD R2, R38, 0x1000, R77 ;  /* 0x0000100026021824 */ /* 0x000fea00078e024d */
[----:B------:R-:W-:Y:S05]  /*82b0*/  @P1 IADD3 R0, PT, PT, R2, UR48, RZ ;  /* 0x0000003002001c10 */ /* 0x000fea000fffe0ff */
[----:B------:R-:W-:Y:S01]  /*82c0*/  @P1 IMAD.IADD R0, R81, 0x1, R0 ;  /* 0x0000000151001824 */ /* 0x000fe200078e0200 */
[----:B------:R-:W-:Y:S06]  /*82d0*/  @P0 BRA `(.L_x_153) ;  /* 0x00000000000c0947 */ /* 0x000fec0003800000 */
[----:B------:R-:W-:Y:S04]  /*82e0*/  SHF.L.U32 R4, R71, 0x1f, RZ ;  /* 0x0000001f47047819 */ /* 0x000fe800000006ff */
[----:B------:R-:W2:Y:S02]  /*82f0*/  SYNCS.PHASECHK.TRANS64.TRYWAIT P0, [R83+URZ+0x1a0], R4 ;  /* 0x0001a004530075a7 */ /* 0x000ea400080011ff */
[----:B--2---:R-:W-:Y:S05]  /*8300*/  @!P0 BRA `(.L_x_154) ;  /* 0x0000002800008947 */ /* 0x004fea0003800000 */
.L_x_153:
[----:B------:R-:W-:Y:S05]  /*8310*/  BSYNC B0 ;  /* 0x0000000000007941 */ /* 0x000fea0003800000 */
.L_x_152:
[----:B------:R-:W-:Y:S02]  /*8320*/  ISETP.NE.AND P0, PT, R80, RZ, PT ;  /* 0x000000ff5000720c */ /* 0x000fe40003f05270 */
[----:B------:R-:W-:Y:S11]  /*8330*/  IADD3 R38, PT, PT, R38, 0x1, RZ ;  /* 0x0000000126267810 */ /* 0x000ff60007ffe0ff */
[----:B------:R3:W4:Y:S04]  /*8340*/  @P0 LDS.128 R40, [R2+UR48+0x300] ;  /* 0x0003003002280984 */ /* 0x0007280008000c00 */
[----:B------:R3:W1:Y:S02]  /*8350*/  @P0 LDS.128 R48, [R0+0x300] ;  /* 0x0003000000300984 */ /* 0x0006640000000c00 */
.L_x_151:
[----:B------:R-:W-:Y:S05]  /*8360*/  BSYNC B1 ;  /* 0x0000000000017941 */ /* 0x000fea0003800000 */
.L_x_150:
[----:B------:R-:W-:Y:S05]  /*8370*/  VIADD R3, R34, 0x20 ;  /* 0x0000002022037836 */ /* 0x000fea0000000000 */
[----:B------:R-:W-:Y:S04]  /*8380*/  SHF.R.U32.HI R3, RZ, 0x15, R3 ;  /* 0x00000015ff037819 */ /* 0x000fe80000011603 */
[----:B------:R-:W-:Y:S11]  /*8390*/  LOP3.LUT P0, RZ, R3, 0x3, R66, 0x48, !PT ;  /* 0x0000000303ff7812 */ /* 0x000ff60007804842 */
[----:B------:R-:W-:Y:S02]  /*83a0*/  @!UPT UIADD3 URZ, UPT, UPT, URZ, URZ, URZ ;  /* 0x000000fffffff290 */ /* 0x000fe4000fffe0ff */
[----:B------:R-:W-:Y:S05]  /*83b0*/  @!P0 BRA `(.L_x_155) ;  /* 0x0000000000408947 */ /* 0x000fea0003800000 */
[----:B------:R-:W5:Y:S01]  /*83c0*/  LDCU.64 UR8, c[0x4][0x70] ;  /* 0x01000e00ff0877ac */ /* 0x000f620008000a00 */
[----:B------:R-:W-:Y:S01]  /*83d0*/  MOV R3, 0x0 ;  /* 0x0000000000037802 */ /* 0x000fe20000000f00 */
[----:B------:R-:W-:Y:S02]  /*83e0*/  HFMA2 R12, -RZ, RZ, 0, 5.9604644775390625e-08 ;  /* 0x00000001ff0c7431 */ /* 0x000fe400000001ff */
[----:B------:R-:W-:Y:S02]  /*83f0*/  IMAD.MOV.U32 R8, RZ, RZ, 0x192 ;  /* 0x00000192ff087424 */ /* 0x000fe400078e00ff */
[----:B------:R-:W-:Y:S01]  /*8400*/  IMAD.MOV.U32 R13, RZ, RZ, RZ ;  /* 0x000000ffff0d7224 */ /* 0x000fe200078e00ff */
[----:B------:R-:W4:Y:S01]  /*8410*/  LDCU.64 UR6, c[0x4][0x78] ;  /* 0x01000f00ff0677ac */ /* 0x000f220008000a00 */
[----:B---3--:R-:W3:Y:S01]  /*8420*/  LDC.64 R2, c[0x4][R3] ;  /* 0x0100000003027b82 */ /* 0x008ee20000000a00 */
[----:B------:R-:W1:Y:S01]  /*8430*/  LDCU.64 UR4, c[0x4][0x10] ;  /* 0x01000200ff0477ac */ /* 0x000e620008000a00 */
[----:B-----5:R-:W-:Y:S01]  /*8440*/  MOV R5, UR9 ;  /* 0x0000000900057c02 */ /* 0x020fe20008000f00 */
[----:B--2---:R-:W-:Y:S01]  /*8450*/  IMAD.U32 R4, RZ, RZ, UR8 ;  /* 0x00000008ff047e24 */ /* 0x004fe2000f8e00ff */
[----:B----4-:R-:W-:Y:S01]  /*8460*/  MOV R7, UR7 ;  /* 0x0000000700077c02 */ /* 0x010fe20008000f00 */
[----:B------:R-:W-:Y:S01]  /*8470*/  IMAD.U32 R6, RZ, RZ, UR6 ;  /* 0x00000006ff067e24 */ /* 0x000fe2000f8e00ff */
[----:B-1----:R-:W-:Y:S01]  /*8480*/  MOV R11, UR5 ;  /* 0x00000005000b7c02 */ /* 0x002fe20008000f00 */
[----:B------:R-:W-:Y:S02]  /*8490*/  IMAD.U32 R10, RZ, RZ, UR4 ;  /* 0x00000004ff0a7e24 */ /* 0x000fe4000f8e00ff */
[----:B------:R-:W-:Y:S07]  /*84a0*/  LEPC R20, `(.L_x_155) ;  /* 0x000000001014794e */ /* 0x000fee0000000000 */
[----:B---3--:R-:W-:Y:S05]  /*84b0*/  CALL.ABS.NOINC R2 ;  /* 0x0000000002007343 */ /* 0x008fea0003c00000 */
.L_x_155:
        /* <DEDUP_REMOVED lines=10> */
[----:B--2---:R-:W3:Y:S01]  /*8560*/  LDTM.x16 R4, tmem[UR4+0x20] ;  /* 0x00002004000479ee */ /* 0x004ee20008240000 */
[----:B------:R-:W-:Y:S02]  /*8570*/  MOV R83, UR37 ;  /* 0x0000002500537c02 */ /* 0x000fe40008000f00 */
[----:B------:R-:W-:Y:S05]  /*8580*/  LEA R88, R38, UR48, 0x3 ;  /* 0x0000003026587c11 */ /* 0x000fea000f8e18ff */
[----:B------:R-:W-:Y:S04]  /*8590*/  @P6 LEA R82, R82, UR48, 0x3 ;  /* 0x0000003052526c11 */ /* 0x000fe8000f8e18ff */
[----:B------:R-:W-:Y:S04]  /*85a0*/  @P6 IADD3 R82, PT, PT, R82, 0x1c0, RZ ;  /* 0x000001c052526810 */ /* 0x000fe80007ffe0ff */
[----:B------:R-:W-:Y:S02]  /*85b0*/  @P6 PRMT R82, R83, 0x654, R82 ;  /* 0x0000065453526816 */ /* 0x000fe40000000052 */
[----:B------:R-:W-:Y:S01]  /*85c0*/  @P6 SHF.L.U32 R83, R71, 0x1f, RZ ;  /* 0x0000001f47536819 */ /* 0x000fe200000006ff */
[C---:B---3--:R-:W-:Y:S01]  /*85d0*/  FMUL R0, R32.reuse, R4 ;  /* 0x0000000420007220 */ /* 0x048fe20000400000 */
        /* <DEDUP_REMOVED lines=75> */
.L_x_157:
[----:B------:R-:W-:Y:S05]  /*8a90*/  BSYNC.RECONVERGENT B0 ;  /* 0x0000000000007941 */ /* 0x000fea0003800200 */
.L_x_156:
        /* <DEDUP_REMOVED lines=19> */
.L_x_161:
[----:B------:R-:W-:Y:S05]  /*8bd0*/  BSYNC B0 ;  /* 0x0000000000007941 */ /* 0x000fea0003800000 */
.L_x_160:
[----:B------:R-:W-:Y:S11]  /*8be0*/  ISETP.NE.AND P0, PT, R80, RZ, PT ;  /* 0x000000ff5000720c */ /* 0x000ff60003f05270 */
[----:B------:R-:W-:Y:S02]  /*8bf0*/  @!UPT UIADD3 URZ, UPT, UPT, URZ, URZ, URZ ;  /* 0x000000fffffff290 */ /* 0x000fe4000fffe0ff */
[----:B------:R3:W4:Y:S04]  /*8c00*/  @P0 LDS.128 R40, [R38+UR48+0x300] ;  /* 0x0003003026280984 */ /* 0x0007280008000c00 */
[----:B------:R3:W1:Y:S02]  /*8c10*/  @P0 LDS.128 R48, [R81+0x300] ;  /* 0x0003000051300984 */ /* 0x0006640000000c00 */
.L_x_159:
[----:B------:R-:W-:Y:S05]  /*8c20*/  BSYNC B1 ;  /* 0x0000000000017941 */ /* 0x000fea0003800000 */
.L_x_158:
        /* <DEDUP_REMOVED lines=11> */
[----:B------:R-:W1:Y:S01]  /*8ce0*/  LDC.64 R2, c[0x4][R3] ;  /* 0x0100000003027b82 */ /* 0x000e620000000a00 */
[----:B------:R-:W3:Y:S01]  /*8cf0*/  LDCU.64 UR4, c[0x4][0x10] ;  /* 0x01000200ff0477ac */ /* 0x000ee20008000a00 */
[----:B--2---:R-:W-:Y:S01]  /*8d00*/  MOV R5, UR9 ;  /* 0x0000000900057c02 */ /* 0x004fe20008000f00 */
[----:B------:R-:W-:Y:S01]  /*8d10*/  IMAD.U32 R4, RZ, RZ, UR8 ;  /* 0x00000008ff047e24 */ /* 0x000fe2000f8e00ff */
[----:B-----5:R-:W-:Y:S01]  /*8d20*/  MOV R7, UR7 ;  /* 0x0000000700077c02 */ /* 0x020fe20008000f00 */
[----:B------:R-:W-:Y:S01]  /*8d30*/  IMAD.U32 R6, RZ, RZ, UR6 ;  /* 0x00000006ff067e24 */ /* 0x000fe2000f8e00ff */
[----:B---3--:R-:W-:Y:S01]  /*8d40*/  MOV R11, UR5 ;  /* 0x00000005000b7c02 */ /* 0x008fe20008000f00 */
[----:B------:R-:W-:Y:S02]  /*8d50*/  IMAD.U32 R10, RZ, RZ, UR4 ;  /* 0x00000004ff0a7e24 */ /* 0x000fe4000f8e00ff */
[----:B------:R-:W-:Y:S07]  /*8d60*/  LEPC R20, `(.L_x_163) ;  /* 0x000000001014794e */ /* 0x000fee0000000000 */
[----:B-1--4-:R-:W-:Y:S05]  /*8d70*/  CALL.ABS.NOINC R2 ;  /* 0x0000000002007343 */ /* 0x012fea0003c00000 */
.L_x_163:
[----:B------:R-:W-:Y:S01]  /*8d80*/  ISETP.NE.AND P0, PT, R72, RZ, PT ;  /* 0x000000ff4800720c */ /* 0x000fe20003f05270 */
[----:B------:R-:W-:Y:S05]  /*8d90*/  WARPSYNC.ALL ;  /* 0x0000000000007948 */ /* 0x000fea0003800000 */
[----:B------:R-:W-:Y:S01]  /*8da0*/  R2UR UR4, R34 ;  /* 0x00000000220472ca */ /* 0x000fe200000e0000 */
[----:B------:R-:W-:Y:S01]  /*8db0*/  BSSY.RECONVERGENT B0, `(.L_x_164) ;  /* 0x0000056000007945 */ /* 0x000fe20003800200 */
[C---:B----4-:R-:W-:Y:S02]  /*8dc0*/  SHF.L.U32 R20, R40.reuse, 0x10, RZ ;  /* 0x0000001028147819 */ /* 0x050fe400000006ff */
[----:B------:R-:W-:Y:S02]  /*8dd0*/  LOP3.LUT R36, R40, 0xffff0000, RZ, 0xc0, !PT ;  /* 0xffff000028247812 */ /* 0x000fe400078ec0ff */
[C---:B------:R-:W-:Y:S02]  /*8de0*/  SHF.L.U32 R21, R41.reuse, 0x10, RZ ;  /* 0x0000001029157819 */ /* 0x040fe400000006ff */
[----:B---3--:R-:W-:Y:S02]  /*8df0*/  LOP3.LUT R38, R41, 0xffff0000, RZ, 0xc0, !PT ;  /* 0xffff000029267812 */ /* 0x008fe400078ec0ff */
[C---:B------:R-:W-:Y:S02]  /*8e00*/  SHF.L.U32 R37, R42.reuse, 0x10, RZ ;  /* 0x000000102a257819 */ /* 0x040fe400000006ff */
[----:B------:R-:W-:Y:S01]  /*8e10*/  LOP3.LUT R40, R42, 0xffff0000, RZ, 0xc0, !PT ;  /* 0xffff00002a287812 */ /* 0x000fe200078ec0ff */
[----:B------:R-:W2:Y:S01]  /*8e20*/  LDTM.x16 R4, tmem[UR4+0x30] ;  /* 0x00003004000479ee */ /* 0x000ea20008240000 */
[C---:B------:R-:W-:Y:S01]  /*8e30*/  SHF.L.U32 R39, R43.reuse, 0x10, RZ ;  /* 0x000000102b277819 */ /* 0x040fe200000006ff */
[----:B------:R-:W-:Y:S01]  /*8e40*/  NOP ;  /* 0x0000000000007918 */ /* 0x000fe20000000000 */
[----:B------:R-:W-:Y:S02]  /*8e50*/  LOP3.LUT R42, R43, 0xffff0000, RZ, 0xc0, !PT ;  /* 0xffff00002b2a7812 */ /* 0x000fe400078ec0ff */
[C---:B-1----:R-:W-:Y:S02]  /*8e60*/  SHF.L.U32 R41, R48.reuse, 0x10, RZ ;  /* 0x0000001030297819 */ /* 0x042fe400000006ff */
[----:B------:R-:W-:Y:S02]  /*8e70*/  LOP3.LUT R43, R48, 0xffff0000, RZ, 0xc0, !PT ;  /* 0xffff0000302b7812 */ /* 0x000fe400078ec0ff */
[----:B------:R-:W-:Y:S02]  /*8e80*/  IADD3 R74, PT, PT, R74, 0x230, RZ ;  /* 0x000002304a4a7810 */ /* 0x000fe40007ffe0ff */
[C---:B------:R-:W-:Y:S02]  /*8e90*/  SHF.L.U32 R44, R49.reuse, 0x10, RZ ;  /* 0x00000010312c7819 */ /* 0x040fe400000006ff */
[----:B------:R-:W-:Y:S02]  /*8ea0*/  LOP3.LUT R74, R74, 0xfefffff8, RZ, 0xc0, !PT ;  /* 0xfefffff84a4a7812 */ /* 0x000fe400078ec0ff */
[----:B------:R-:W-:Y:S02]  /*8eb0*/  LOP3.LUT R46, R49, 0xffff0000, RZ, 0xc0, !PT ;  /* 0xffff0000312e7812 */ /* 0x000fe400078ec0ff */
[----:B--2---:R1:W-:Y:S01]  /*8ec0*/  SYNCS.ARRIVE.TRANS64.RED.A1T0 RZ, [R74+URZ], RZ ;  /* 0x000000ff4aff79a7 */ /* 0x0043e200081004ff */
[C---:B------:R-:W-:Y:S02]  /*8ed0*/  SHF.L.U32 R45, R50.reuse, 0x10, RZ ;  /* 0x00000010322d7819 */ /* 0x040fe400000006ff */
[----:B------:R-:W-:Y:S02]  /*8ee0*/  LOP3.LUT R48, R50, 0xffff0000, RZ, 0xc0, !PT ;  /* 0xffff000032307812 */ /* 0x000fe400078ec0ff */
[----:B------:R-:W-:Y:S01]  /*8ef0*/  SHF.L.U32 R47, R51, 0x10, RZ ;  /* 0x00000010332f7819 */ /* 0x000fe200000006ff */
[C---:B------:R-:W-:Y:S01]  /*8f00*/  FMUL R4, R32.reuse, R4 ;  /* 0x0000000420047220 */ /* 0x040fe20000400000 */
[C---:B------:R-:W-:Y:S01]  /*8f10*/  FMUL R5, R32.reuse, R5 ;  /* 0x0000000520057220 */ /* 0x040fe20000400000 */
[C---:B------:R-:W-:Y:S01]  /*8f20*/  FMUL R6, R32.reuse, R6 ;  /* 0x0000000620067220 */ /* 0x040fe20000400000 */
[C---:B------:R-:W-:Y:S01]  /*8f30*/  FMUL R7, R32.reuse, R7 ;  /* 0x0000000720077220 */ /* 0x040fe20000400000 */
[C---:B------:R-:W-:Y:S01]  /*8f40*/  FFMA R4, R35.reuse, R20, R4 ;  /* 0x0000001423047223 */ /* 0x040fe20000000004 */
        /* <DEDUP_REMOVED lines=19> */
[----:B------:R-:W-:Y:S01]  /*9080*/  FFMA R3, R35, R44, R3 ;  /* 0x0000002c23037223 */ /* 0x000fe20000000003 */
[----:B------:R-:W-:Y:S01]  /*9090*/  LOP3.LUT R50, R51, 0xffff0000, RZ, 0xc0, !PT ;  /* 0xffff000033327812 */ /* 0x000fe200078ec0ff */
[C---:B------:R-:W-:Y:S01]  /*90a0*/  FMUL R14, R32.reuse, R18 ;  /* 0x00000012200e7220 */ /* 0x040fe20000400000 */
[----:B------:R-:W-:Y:S01]  /*90b0*/  FFMA R15, R35, R46, R15 ;  /* 0x0000002e230f7223 */ /* 0x000fe2000000000f */
[----:B------:R-:W-:Y:S01]  /*90c0*/  FMUL R19, R32, R19 ;  /* 0x0000001320137220 */ /* 0x000fe20000400000 */
[----:B------:R-:W-:Y:S01]  /*90d0*/  F2FP.BF16.F32.PACK_AB R80, R5, R4 ;  /* 0x000000040550723e */ /* 0x000fe200000010ff */
[----:B------:R-:W-:Y:S01]  /*90e0*/  FFMA R12, R35, R45, R12 ;  /* 0x0000002d230c7223 */ /* 0x000fe2000000000c */
[----:B------:R-:W-:Y:S01]  /*90f0*/  F2FP.BF16.F32.PACK_AB R81, R7, R6 ;  /* 0x000000060751723e */ /* 0x000fe200000010ff */
[----:B------:R-:W-:Y:S01]  /*9100*/  FFMA R13, R35, R48, R13 ;  /* 0x00000030230d7223 */ /* 0x000fe2000000000d */
[----:B------:R-:W-:Y:S01]  /*9110*/  F2FP.BF16.F32.PACK_AB R82, R9, R8 ;  /* 0x000000080952723e */ /* 0x000fe200000010ff */
[----:B------:R-:W-:Y:S01]  /*9120*/  FFMA R14, R35, R47, R14 ;  /* 0x0000002f230e7223 */ /* 0x000fe2000000000e */
[----:B------:R-:W-:Y:S01]  /*9130*/  F2FP.BF16.F32.PACK_AB R83, R11, R10 ;  /* 0x0000000a0b53723e */ /* 0x000fe200000010ff */
[----:B------:R-:W-:Y:S01]  /*9140*/  FFMA R19, R35, R50, R19 ;  /* 0x0000003223137223 */ /* 0x000fe20000000013 */
[----:B------:R-:W-:Y:S02]  /*9150*/  F2FP.BF16.F32.PACK_AB R84, R2, R0 ;  /* 0x000000000254723e */ /* 0x000fe400000010ff */
[----:B------:R-:W-:Y:S01]  /*9160*/  F2FP.BF16.F32.PACK_AB R85, R15, R3 ;  /* 0x000000030f55723e */ /* 0x000fe200000010ff */
[----:B------:R1:W-:Y:S01]  /*9170*/  STS.128 [R77+UR48+0x3300], R80 ;  /* 0x003300504d007988 */ /* 0x0003e20008000c30 */
        /* <DEDUP_REMOVED lines=25> */
.L_x_165:
[----:B------:R-:W-:Y:S05]  /*9310*/  BSYNC.RECONVERGENT B0 ;  /* 0x0000000000007941 */ /* 0x000fea0003800200 */
.L_x_164:
[----:B------:R-:W-:Y:S01]  /*9320*/  BAR.SYNC.DEFER_BLOCKING 0x1, 0x80 ;  /* 0x0042000000007b1d */ /* 0x000fe20000010000 */
[----:B------:R-:W-:Y:S01]  /*9330*/  UISETP.NE.AND UP0, UPT, UR49, -0x4, UPT ;  /* 0xfffffffc3100788c */ /* 0x000fe2000bf05270 */
[----:B------:R-:W-:Y:S08]  /*9340*/  IADD3 R0, PT, PT, R30, 0x1, RZ ;  /* 0x000000011e007810 */ /* 0x000ff00007ffe0ff */
[----:B------:R-:W-:Y:S05]  /*9350*/  BRA.U !UP0, `(.L_x_166) ;  /* 0x0000000108287547 */ /* 0x000fea000b800000 */
[----:B------:R-:W-:Y:S01]  /*9360*/  ISETP.NE.AND P0, PT, R78, RZ, PT ;  /* 0x000000ff4e00720c */ /* 0x000fe20003f05270 */
[----:B------:R-:W-:Y:S01]  /*9370*/  IMAD.U32 R3, RZ, RZ, UR51 ;  /* 0x00000033ff037e24 */ /* 0x000fe2000f8e00ff */
[----:B------:R-:W-:Y:S01]  /*9380*/  UIADD3 UR51, UPT, UPT, UR51, 0x1, URZ ;  /* 0x0000000133337890 */ /* 0x000fe2000fffe0ff */
[----:B------:R-:W-:Y:S03]  /*9390*/  IMAD.U32 R2, RZ, RZ, UR37 ;  /* 0x00000025ff027e24 */ /* 0x000fe6000f8e00ff */
[----:B------:R-:W-:Y:S04]  /*93a0*/  UISETP.NE.AND UP0, UPT, UR51, 0x4, UPT ;  /* 0x000000043300788c */ /* 0x000fe8000bf05270 */
[----:B------:R-:W-:Y:S03]  /*93b0*/  USEL UR51, UR51, URZ, UP0 ;  /* 0x000000ff33337287 */ /* 0x000fe60008000000 */
[----:B------:R-:W-:Y:S05]  /*93c0*/  @P0 LEA R3, R3, UR48, 0x3 ;  /* 0x0000003003030c11 */ /* 0x000fea000f8e18ff */
[----:B------:R-:W-:Y:S05]  /*93d0*/  @P0 VIADD R3, R3, 0x1c0 ;  /* 0x000001c003030836 */ /* 0x000fea0000000000 */
[----:B------:R-:W-:Y:S04]  /*93e0*/  @P0 PRMT R2, R2, 0x654, R3 ;  /* 0x0000065402020816 */ /* 0x000fe80000000003 */
[----:B------:R2:W-:Y:S03]  /*93f0*/  @P0 SYNCS.ARRIVE.TRANS64.RED.A1T0 RZ, [R2+URZ], RZ ;  /* 0x000000ff02ff09a7 */ /* 0x0005e600081004ff */
.L_x_166:
[----:B------:R-:W-:Y:S01]  /*9400*/  ISETP.NE.AND P2, PT, R73, RZ, PT ;  /* 0x000000ff4900720c */ /* 0x000fe20003f45270 */
[----:B------:R-:W-:Y:S01]  /*9410*/  UIADD3 UR49, UPT, UPT, UR49, 0x4, URZ ;  /* 0x0000000431317890 */ /* 0x000fe2000fffe0ff */
[----:B------:R-:W-:Y:S01]  /*9420*/  ISETP.NE.AND P0, PT, R76, 0x2, PT ;  /* 0x000000024c00780c */ /* 0x000fe20003f05270 */
[----:B------:R-:W-:Y:S01]  /*9430*/  IMAD.IADD R20, R29, 0x1, R58 ;  /* 0x000000011d147824 */ /* 0x000fe200078e023a */
[----:B------:R-:W-:Y:S01]  /*9440*/  ISETP.NE.AND P1, PT, R0, 0x4, PT ;  /* 0x000000040000780c */ /* 0x000fe20003f25270 */
[----:B------:R-:W-:Y:S01]  /*9450*/  IMAD.IADD R21, R31, 0x1, R60 ;  /* 0x000000011f157824 */ /* 0x000fe200078e023c */
[----:B--2---:R-:W-:Y:S02]  /*9460*/  SEL R2, RZ, 0x1, P0 ;  /* 0x00000001ff027807 */ /* 0x004fe40000000000 */
[----:B------:R-:W-:Y:S02]  /*9470*/  SEL R3, RZ, 0x1, P1 ;  /* 0x00000001ff037807 */ /* 0x000fe40000800000 */
[----:B------:R-:W-:Y:S02]  /*9480*/  LOP3.LUT R69, R69, R2, RZ, 0x3c, !PT ;  /* 0x0000000245457212 */ /* 0x000fe400078e3cff */
[----:B------:R-:W-:Y:S02]  /*9490*/  LOP3.LUT R70, R70, R3, RZ, 0x3c, !PT ;  /* 0x0000000346467212 */ /* 0x000fe400078e3cff */
[----:B------:R-:W-:Y:S02]  /*94a0*/  @P2 R2UR UR36, R68 ;  /* 0x00000000442422ca */ /* 0x000fe400000e0000 */
[----:B------:R-:W-:Y:S02]  /*94b0*/  SEL R76, R76, RZ, P0 ;  /* 0x000000ff4c4c7207 */ /* 0x000fe40000000000 */
[----:B------:R-:W-:Y:S01]  /*94c0*/  SEL R30, R0, RZ, P1 ;  /* 0x000000ff001e7207 */ /* 0x000fe20000800000 */
[----:B------:R-:W-:Y:S10]  /*94d0*/  @P2 BRA `(.L_x_167) ;  /* 0xffffffcc00d42947 */ /* 0x000ff4000383ffff */
[----:B------:R-:W-:-:S09]  /*94e0*/  UISETP.NE.AND UP0, UPT, UR50, URZ, UPT ;  /* 0x000000ff3200728c */ /* 0x000fd2000bf05270 */
[----:B------:R-:W-:Y:S05]  /*94f0*/  BRA.U !UP0, `(.L_x_168) ;  /* 0x0000000108487547 */ /* 0x000fea000b800000 */
[----:B------:R-:W2:Y:S02]  /*9500*/  LDCU.64 UR4, c[0x0][0x890] ;  /* 0x00011200ff0477ac */ /* 0x000ea40008000a00 */
[----:B--2---:R-:W-:-:S04]  /*9510*/  UISETP.NE.U32.AND UP0, UPT, UR4, URZ, UPT ;  /* 0x000000ff0400728c */ /* 0x004fc8000bf05070 */
[----:B------:R-:W-:-:S09]  /*9520*/  UISETP.NE.AND.EX UP0, UPT, UR5, URZ, UPT, UP0 ;  /* 0x000000ff0500728c */ /* 0x000fd2000bf05300 */
[----:B------:R-:W-:Y:S05]  /*9530*/  BRA.U UP0, `(.L_x_169) ;  /* 0x00000001000c7547 */ /* 0x000fea000b800000 */
[----:B------:R-:W-:-:S13]  /*9540*/  FSETP.NEU.AND P0, PT, R35, RZ, PT ;  /* 0x000000ff2300720b */ /* 0x000fda0003f0d000 */
[----:B------:R-:W-:Y:S05]  /*9550*/  @!P0 EXIT ;  /* 0x000000000000894d */ /* 0x000fea0003800000 */
[----:B------:R-:W-:Y:S05]  /*9560*/  BRA `(.L_x_168) ;  /* 0x00000000002c7947 */ /* 0x000fea0003800000 */
.L_x_169:
[----:B------:R-:W-:Y:S01]  /*9570*/  ISETP.NE.AND P0, PT, R75, RZ, PT ;  /* 0x000000ff4b00720c */ /* 0x000fe20003f05270 */
[----:B------:R-:W-:-:S12]  /*9580*/  BSSY.RECONVERGENT B0, `(.L_x_168) ;  /* 0x0000009000007945 */ /* 0x000fd80003800200 */
[----:B------:R-:W-:Y:S05]  /*9590*/  @P0 BRA `(.L_x_170) ;  /* 0x0000000000140947 */ /* 0x000fea0003800000 */
[----:B------:R-:W2:Y:S02]  /*95a0*/  LDCU.64 UR4, c[0x0][0x888] ;  /* 0x00011100ff0477ac */ /* 0x000ea40008000a00 */
[----:B--2---:R-:W-:-:S04]  /*95b0*/  ISETP.NE.U32.AND P0, PT, RZ, UR4, PT ;  /* 0x00000004ff007c0c */ /* 0x004fc8000bf05070 */
[----:B------:R-:W-:-:S13]  /*95c0*/  ISETP.NE.AND.EX P0, PT, RZ, UR5, PT, P0 ;  /* 0x00000005ff007c0c */ /* 0x000fda000bf05300 */
[----:B------:R-:W-:Y:S05]  /*95d0*/  @!P0 EXIT ;  /* 0x000000000000894d */ /* 0x000fea0003800000 */
[----:B------:R-:W-:Y:S05]  /*95e0*/  BRA `(.L_x_171) ;  /* 0x0000000000087947 */ /* 0x000fea0003800000 */
.L_x_170:
[----:B------:R-:W-:-:S13]  /*95f0*/  FSETP.NEU.AND P0, PT, R35, RZ, PT ;  /* 0x000000ff2300720b */ /* 0x000fda0003f0d000 */
[----:B------:R-:W-:Y:S05]  /*9600*/  @!P0 EXIT ;  /* 0x000000000000894d */ /* 0x000fea0003800000 */
.L_x_171:
[----:B------:R-:W-:Y:S05]  /*9610*/  BSYNC.RECONVERGENT B0 ;  /* 0x0000000000007941 */ /* 0x000fea0003800200 */
.L_x_168:
[----:B------:R-:W-:Y:S01]  /*9620*/  ULEA UR4, UR51, UR48, 0x3 ;  /* 0x0000003033047291 */ /* 0x000fe2000f8e18ff */
[----:B------:R-:W-:-:S04]  /*9630*/  DEPBAR.LE SB0, 0x0 ;  /* 0x000080000000791a */ /* 0x000fc80000000000 */
[----:B------:R-:W-:-:S04]  /*9640*/  UIADD3 UR4, UPT, UPT, UR4, 0x1c0, URZ ;  /* 0x000001c004047890 */ /* 0x000fc8000fffe0ff */
[----:B------:R-:W-:-:S09]  /*9650*/  UPRMT UR4, UR37, 0x654, UR4 ;  /* 0x0000065425047896 */ /* 0x000fd20008000004 */
[----:B------:R-:W-:Y:S01]  /*9660*/  SYNCS.ARRIVE.TRANS64.RED.A1T0 RZ, [UR4], RZ ;  /* 0x000000ffffff79a7 */ /* 0x000fe20008100404 */
[----:B------:R-:W-:Y:S05]  /*9670*/  EXIT ;  /* 0x000000000000794d */ /* 0x000fea0003800000 */
.L_x_25:
[----:B--2---:R2:W4:Y:S02]  /*9680*/  SYNCS.PHASECHK.TRANS64.TRYWAIT P0, [R3+URZ+0x260], R2 ;  /* 0x00026002030075a7 */ /* 0x00452400080011ff */
[----:B----4-:R-:W-:Y:S05]  /*9690*/  @!P0 NANOSLEEP.SYNCS 0x989680 ;  /* 0x009896800000895d */ /* 0x010fea0003900000 */
[----:B------:R-:W4:Y:S02]  /*96a0*/  @!P0 SYNCS.PHASECHK.TRANS64 P0, [R3+URZ+0x260], R2 ;  /* 0x00026002030085a7 */ /* 0x000f2400080010ff */
[----:B----4-:R-:W-:Y:S05]  /*96b0*/  @!P0 BRA `(.L_x_25) ;  /* 0xfffffffc00f08947 */ /* 0x010fea000383ffff */
[----:B------:R-:W-:Y:S05]  /*96c0*/  BRA `(.L_x_172) ;  /* 0xffffff84000c7947 */ /* 0x000fea000383ffff */
.L_x_28:
[----:B-1----:R-:W-:-:S07]  /*96d0*/  MOV R2, UR33 ;  /* 0x0000002100027c02 */ /* 0x002fce0008000f00 */
.L_x_173:
[----:B-1----:R1:W2:Y:S02]  /*96e0*/  SYNCS.PHASECHK.TRANS64.TRYWAIT P0, [R2+URZ+0xd0], R5 ;  /* 0x0000d005020075a7 */ /* 0x0022a400080011ff */
[----:B--2---:R-:W-:Y:S05]  /*96f0*/  @!P0 NANOSLEEP.SYNCS 0x989680 ;  /* 0x009896800000895d */ /* 0x004fea0003900000 */
[----:B------:R-:W2:Y:S02]  /*9700*/  @!P0 SYNCS.PHASECHK.TRANS64 P0, [R2+URZ+0xd0], R5 ;  /* 0x0000d005020085a7 */ /* 0x000ea400080010ff */
[----:B--2---:R-:W-:Y:S05]  /*9710*/  @!P0 BRA `(.L_x_173) ;  /* 0xfffffffc00f08947 */ /* 0x004fea000383ffff */
[----:B------:R-:W-:Y:S05]  /*9720*/  BRA `(.L_x_27) ;  /* 0xffffff8400707947 */ /* 0x000fea000383ffff */
.L_x_35:
[----:B-1----:R-:W-:-:S07]  /*9730*/  MOV R2, UR17 ;  /* 0x0000001100027c02 */ /* 0x002fce0008000f00 */
.L_x_174:
[----:B-1----:R1:W2:Y:S02]  /*9740*/  SYNCS.PHASECHK.TRANS64.TRYWAIT P0, [R2+URZ+0xd0], R5 ;  /* 0x0000d005020075a7 */ /* 0x0022a400080011ff */
[----:B--2---:R-:W-:Y:S05]  /*9750*/  @!P0 NANOSLEEP.SYNCS 0x989680 ;  /* 0x009896800000895d */ /* 0x004fea0003900000 */
[----:B------:R-:W2:Y:S02]  /*9760*/  @!P0 SYNCS.PHASECHK.TRANS64 P0, [R2+URZ+0xd0], R5 ;  /* 0x0000d005020085a7 */ /* 0x000ea400080010ff */
[----:B--2---:R-:W-:Y:S05]  /*9770*/  @!P0 BRA `(.L_x_174) ;  /* 0xfffffffc00f08947 */ /* 0x004fea000383ffff */
[----:B------:R-:W-:Y:S05]  /*9780*/  BRA `(.L_x_34) ;  /* 0xffffff8800287947 */ /* 0x000fea000383ffff */
.L_x_40:
[----:B-1----:R1:W2:Y:S02]  /*9790*/  SYNCS.PHASECHK.TRANS64.TRYWAIT P0, [R2+URZ+0x1f0], R3 ;  /* 0x0001f003020075a7 */ /* 0x0022a400080011ff */
[----:B--2---:R-:W-:Y:S05]  /*97a0*/  @!P0 NANOSLEEP.SYNCS 0x989680 ;  /* 0x009896800000895d */ /* 0x004fea0003900000 */
[----:B------:R-:W2:Y:S02]  /*97b0*/  @!P0 SYNCS.PHASECHK.TRANS64 P0, [R2+URZ+0x1f0], R3 ;  /* 0x0001f003020085a7 */ /* 0x000ea400080010ff */
[----:B--2---:R-:W-:Y:S05]  /*97c0*/  @!P0 BRA `(.L_x_40) ;  /* 0xfffffffc00f08947 */ /* 0x004fea000383ffff */
[----:B------:R-:W-:Y:S05]  /*97d0*/  BRA `(.L_x_175) ;  /* 0xffffff8800c87947 */ /* 0x000fea000383ffff */
.L_x_44:
[----:B---3--:R-:W-:-:S07]  /*97e0*/  MOV R0, UR4 ;  /* 0x0000000400007c02 */ /* 0x008fce0008000f00 */
.L_x_176:
[----:B-1----:R1:W2:Y:S02]  /*97f0*/  SYNCS.PHASECHK.TRANS64.TRYWAIT P0, [R0+URZ], R3 ;  /* 0x00000003000075a7 */ /* 0x0022a400080011ff */
[----:B--2---:R-:W-:Y:S05]  /*9800*/  @!P0 NANOSLEEP.SYNCS 0x989680 ;  /* 0x009896800000895d */ /* 0x004fea0003900000 */
[----:B------:R-:W2:Y:S02]  /*9810*/  @!P0 SYNCS.PHASECHK.TRANS64 P0, [R0+URZ], R3 ;  /* 0x00000003000085a7 */ /* 0x000ea400080010ff */
[----:B--2---:R-:W-:Y:S05]  /*9820*/  @!P0 BRA `(.L_x_176) ;  /* 0xfffffffc00f08947 */ /* 0x004fea000383ffff */
[----:B------:R-:W-:Y:S05]  /*9830*/  BRA `(.L_x_177) ;  /* 0xffffff9000387947 */ /* 0x000fea000383ffff */
.L_x_45:
[----:B---3--:R-:W-:-:S07]  /*9840*/  MOV R0, UR4 ;  /* 0x0000000400007c02 */ /* 0x008fce0008000f00 */
.L_x_178:
[----:B-1----:R1:W2:Y:S02]  /*9850*/  SYNCS.PHASECHK.TRANS64.TRYWAIT P0, [R0+URZ], R3 ;  /* 0x00000003000075a7 */ /* 0x0022a400080011ff */
[----:B--2---:R-:W-:Y:S05]  /*9860*/  @!P0 NANOSLEEP.SYNCS 0x989680 ;  /* 0x009896800000895d */ /* 0x004fea0003900000 */
[----:B------:R-:W2:Y:S02]  /*9870*/  @!P0 SYNCS.PHASECHK.TRANS64 P0, [R0+URZ], R3 ;  /* 0x00000003000085a7 */ /* 0x000ea400080010ff */
[----:B--2---:R-:W-:Y:S05]  /*9880*/  @!P0 BRA `(.L_x_178) ;  /* 0xfffffffc00f08947 */ /* 0x004fea000383ffff */
[----:B------:R-:W-:Y:S05]  /*9890*/  BRA `(.L_x_179) ;  /* 0xffffff9000447947 */ /* 0x000fea000383ffff */
.L_x_46:
[----:B---3--:R-:W-:-:S07]  /*98a0*/  MOV R0, UR4 ;  /* 0x0000000400007c02 */ /* 0x008fce0008000f00 */
.L_x_180:
[----:B-1----:R1:W2:Y:S02]  /*98b0*/  SYNCS.PHASECHK.TRANS64.TRYWAIT P0, [R0+URZ], R3 ;  /* 0x00000003000075a7 */ /* 0x0022a400080011ff */
[----:B--2---:R-:W-:Y:S05]  /*98c0*/  @!P0 NANOSLEEP.SYNCS 0x989680 ;  /* 0x009896800000895d */ /* 0x004fea0003900000 */
[----:B------:R-:W2:Y:S02]  /*98d0*/  @!P0 SYNCS.PHASECHK.TRANS64 P0, [R0+URZ], R3 ;  /* 0x00000003000085a7 */ /* 0x000ea400080010ff */
[----:B--2---:R-:W-:Y:S05]  /*98e0*/  @!P0 BRA `(.L_x_180) ;  /* 0xfffffffc00f08947 */ /* 0x004fea000383ffff */
[----:B------:R-:W-:Y:S05]  /*98f0*/  BRA `(.L_x_181) ;  /* 0xffffff9000507947 */ /* 0x000fea000383ffff */
.L_x_47:
[----:B---3--:R-:W-:-:S07]  /*9900*/  MOV R0, UR4 ;  /* 0x0000000400007c02 */ /* 0x008fce0008000f00 */
.L_x_182:
[----:B-1----:R1:W2:Y:S02]  /*9910*/  SYNCS.PHASECHK.TRANS64.TRYWAIT P0, [R0+URZ], R3 ;  /* 0x00000003000075a7 */ /* 0x0022a400080011ff */
[----:B--2---:R-:W-:Y:S05]  /*9920*/  @!P0 NANOSLEEP.SYNCS 0x989680 ;  /* 0x009896800000895d */ /* 0x004fea0003900000 */
[----:B------:R-:W2:Y:S02]  /*9930*/  @!P0 SYNCS.PHASECHK.TRANS64 P0, [R0+URZ], R3 ;  /* 0x00000003000085a7 */ /* 0x000ea400080010ff */
[----:B--2---:R-:W-:Y:S05]  /*9940*/  @!P0 BRA `(.L_x_182) ;  /* 0xfffffffc00f08947 */ /* 0x004fea000383ffff */
[----:B------:R-:W-:Y:S05]  /*9950*/  BRA `(.L_x_183) ;  /* 0xffffff90005c7947 */ /* 0x000fea000383ffff */
.L_x_48:
[----:B---3--:R-:W-:-:S07]  /*9960*/  MOV R0, UR4 ;  /* 0x0000000400007c02 */ /* 0x008fce0008000f00 */
.L_x_184:
[----:B-1----:R1:W2:Y:S02]  /*9970*/  SYNCS.PHASECHK.TRANS64.TRYWAIT P0, [R0+URZ], R3 ;  /* 0x00000003000075a7 */ /* 0x0022a400080011ff */
[----:B--2---:R-:W-:Y:S05]  /*9980*/  @!P0 NANOSLEEP.SYNCS 0x989680 ;  /* 0x009896800000895d */ /* 0x004fea0003900000 */
[----:B------:R-:W2:Y:S02]  /*9990*/  @!P0 SYNCS.PHASECHK.TRANS64 P0, [R0+URZ], R3 ;  /* 0x00000003000085a7 */ /* 0x000ea400080010ff */
[----:B--2---:R-:W-:Y:S05]  /*99a0*/  @!P0 BRA `(.L_x_184) ;  /* 0xfffffffc00f08947 */ /* 0x004fea000383ffff */
[----:B------:R-:W-:Y:S05]  /*99b0*/  BRA `(.L_x_185) ;  /* 0xffffff9000687947 */ /* 0x000fea000383ffff */
.L_x_49:
[----:B---3--:R-:W-:-:S07]  /*99c0*/  MOV R0, UR4 ;  /* 0x0000000400007c02 */ /* 0x008fce0008000f00 */
.L_x_186:
[----:B-1----:R1:W2:Y:S02]  /*99d0*/  SYNCS.PHASECHK.TRANS64.TRYWAIT P0, [R0+URZ], R3 ;  /* 0x00000003000075a7 */ /* 0x0022a400080011ff */
[----:B--2---:R-:W-:Y:S05]  /*99e0*/  @!P0 NANOSLEEP.SYNCS 0x989680 ;  /* 0x009896800000895d */ /* 0x004fea0003900000 */
[----:B------:R-:W2:Y:S02]  /*99f0*/  @!P0 SYNCS.PHASECHK.TRANS64 P0, [R0+URZ], R3 ;  /* 0x00000003000085a7 */ /* 0x000ea400080010ff */
[----:B--2---:R-:W-:Y:S05]  /*9a00*/  @!P0 BRA `(.L_x_186) ;  /* 0xfffffffc00f08947 */ /* 0x004fea000383ffff */
[----:B------:R-:W-:Y:S05]  /*9a10*/  BRA `(.L_x_187) ;  /* 0xffffff9000747947 */ /* 0x000fea000383ffff */
.L_x_50:
[----:B---3--:R-:W-:-:S07]  /*9a20*/  MOV R0, UR4 ;  /* 0x0000000400007c02 */ /* 0x008fce0008000f00 */
.L_x_188:
[----:B-1----:R1:W2:Y:S02]  /*9a30*/  SYNCS.PHASECHK.TRANS64.TRYWAIT P0, [R0+URZ], R3 ;  /* 0x00000003000075a7 */ /* 0x0022a400080011ff */
[----:B--2---:R-:W-:Y:S05]  /*9a40*/  @!P0 NANOSLEEP.SYNCS 0x989680 ;  /* 0x009896800000895d */ /* 0x004fea0003900000 */
[----:B------:R-:W2:Y:S02]  /*9a50*/  @!P0 SYNCS.PHASECHK.TRANS64 P0, [R0+URZ], R3 ;  /* 0x00000003000085a7 */ /* 0x000ea400080010ff */
[----:B--2---:R-:W-:Y:S05]  /*9a60*/  @!P0 BRA `(.L_x_188) ;  /* 0xfffffffc00f08947 */ /* 0x004fea000383ffff */
[----:B------:R-:W-:Y:S05]  /*9a70*/  BRA `(.L_x_189) ;  /* 0xffffff9000807947 */ /* 0x000fea000383ffff */
.L_x_51:
[----:B---3--:R-:W-:-:S07]  /*9a80*/  MOV R0, UR4 ;  /* 0x0000000400007c02 */ /* 0x008fce0008000f00 */
.L_x_190:
[----:B-1----:R1:W2:Y:S02]  /*9a90*/  SYNCS.PHASECHK.TRANS64.TRYWAIT P0, [R0+URZ], R3 ;  /* 0x00000003000075a7 */ /* 0x0022a400080011ff */
[----:B--2---:R-:W-:Y:S05]  /*9aa0*/  @!P0 NANOSLEEP.SYNCS 0x989680 ;  /* 0x009896800000895d */ /* 0x004fea0003900000 */
[----:B------:R-:W2:Y:S02]  /*9ab0*/  @!P0 SYNCS.PHASECHK.TRANS64 P0, [R0+URZ], R3 ;  /* 0x00000003000085a7 */ /* 0x000ea400080010ff */
[----:B--2---:R-:W-:Y:S05]  /*9ac0*/  @!P0 BRA `(.L_x_190) ;  /* 0xfffffffc00f08947 */ /* 0x004fea000383ffff */
[----:B------:R-:W-:Y:S05]  /*9ad0*/  BRA `(.L_x_191) ;  /* 0xffffff90008c7947 */ /* 0x000fea000383ffff */
.L_x_52:
[----:B---3--:R-:W-:-:S07]  /*9ae0*/  MOV R0, UR4 ;  /* 0x0000000400007c02 */ /* 0x008fce0008000f00 */
.L_x_192:
[----:B-1----:R1:W2:Y:S02]  /*9af0*/  SYNCS.PHASECHK.TRANS64.TRYWAIT P0, [R0+URZ], R3 ;  /* 0x00000003000075a7 */ /* 0x0022a400080011ff */
[----:B--2---:R-:W-:Y:S05]  /*9b00*/  @!P0 NANOSLEEP.SYNCS 0x989680 ;  /* 0x009896800000895d */ /* 0x004fea0003900000 */
[----:B------:R-:W2:Y:S02]  /*9b10*/  @!P0 SYNCS.PHASECHK.TRANS64 P0, [R0+URZ], R3 ;  /* 0x00000003000085a7 */ /* 0x000ea400080010ff */
[----:B--2---:R-:W-:Y:S05]  /*9b20*/  @!P0 BRA `(.L_x_192) ;  /* 0xfffffffc00f08947 */ /* 0x004fea000383ffff */
[----:B------:R-:W-:Y:S05]  /*9b30*/  BRA `(.L_x_193) ;  /* 0xffffff9000987947 */ /* 0x000fea000383ffff */
.L_x_53:
[----:B---3--:R-:W-:-:S07]  /*9b40*/  MOV R0, UR4 ;  /* 0x0000000400007c02 */ /* 0x008fce0008000f00 */
.L_x_194:
[----:B-1----:R1:W2:Y:S02]  /*9b50*/  SYNCS.PHASECHK.TRANS64.TRYWAIT P0, [R0+URZ], R3 ;  /* 0x00000003000075a7 */ /* 0x0022a400080011ff */
[----:B--2---:R-:W-:Y:S05]  /*9b60*/  @!P0 NANOSLEEP.SYNCS 0x989680 ;  /* 0x009896800000895d */ /* 0x004fea0003900000 */
[----:B------:R-:W2:Y:S02]  /*9b70*/  @!P0 SYNCS.PHASECHK.TRANS64 P0, [R0+URZ], R3 ;  /* 0x00000003000085a7 */ /* 0x000ea400080010ff */
[----:B--2---:R-:W-:Y:S05]  /*9b80*/  @!P0 BRA `(.L_x_194) ;  /* 0xfffffffc00f08947 */ /* 0x004fea000383ffff */
[----:B------:R-:W-:Y:S05]  /*9b90*/  BRA `(.L_x_195) ;  /* 0xffffff9000a47947 */ /* 0x000fea000383ffff */
.L_x_54:
[----:B---3--:R-:W-:-:S07]  /*9ba0*/  MOV R0, UR4 ;  /* 0x0000000400007c02 */ /* 0x008fce0008000f00 */
.L_x_196:
[----:B-1----:R1:W2:Y:S02]  /*9bb0*/  SYNCS.PHASECHK.TRANS64.TRYWAIT P0, [R0+URZ], R3 ;  /* 0x00000003000075a7 */ /* 0x0022a400080011ff */
[----:B--2---:R-:W-:Y:S05]  /*9bc0*/  @!P0 NANOSLEEP.SYNCS 0x989680 ;  /* 0x009896800000895d */ /* 0x004fea0003900000 */
[----:B------:R-:W2:Y:S02]  /*9bd0*/  @!P0 SYNCS.PHASECHK.TRANS64 P0, [R0+URZ], R3 ;  /* 0x00000003000085a7 */ /* 0x000ea400080010ff */
[----:B--2---:R-:W-:Y:S05]  /*9be0*/  @!P0 BRA `(.L_x_196) ;  /* 0xfffffffc00f08947 */ /* 0x004fea000383ffff */
[----:B------:R-:W-:Y:S05]  /*9bf0*/  BRA `(.L_x_197) ;  /* 0xffffff9000b07947 */ /* 0x000fea000383ffff */
.L_x_55:
[----:B---3--:R-:W-:-:S07]  /*9c00*/  MOV R0, UR4 ;  /* 0x0000000400007c02 */ /* 0x008fce0008000f00 */
.L_x_198:
[----:B-1----:R1:W2:Y:S02]  /*9c10*/  SYNCS.PHASECHK.TRANS64.TRYWAIT P0, [R0+URZ], R3 ;  /* 0x00000003000075a7 */ /* 0x0022a400080011ff */
[----:B--2---:R-:W-:Y:S05]  /*9c20*/  @!P0 NANOSLEEP.SYNCS 0x989680 ;  /* 0x009896800000895d */ /* 0x004fea0003900000 */
[----:B------:R-:W2:Y:S02]  /*9c30*/  @!P0 SYNCS.PHASECHK.TRANS64 P0, [R0+URZ], R3 ;  /* 0x00000003000085a7 */ /* 0x000ea400080010ff */
[----:B--2---:R-:W-:Y:S05]  /*9c40*/  @!P0 BRA `(.L_x_198) ;  /* 0xfffffffc00f08947 */ /* 0x004fea000383ffff */
[----:B------:R-:W-:Y:S05]  /*9c50*/  BRA `(.L_x_199) ;  /* 0xffffff9000bc7947 */ /* 0x000fea000383ffff */
.L_x_56:
[----:B---3--:R-:W-:-:S07]  /*9c60*/  MOV R0, UR4 ;  /* 0x0000000400007c02 */ /* 0x008fce0008000f00 */
.L_x_200:
[----:B-1----:R1:W2:Y:S02]  /*9c70*/  SYNCS.PHASECHK.TRANS64.TRYWAIT P0, [R0+URZ], R3 ;  /* 0x00000003000075a7 */ /* 0x0022a400080011ff */
[----:B--2---:R-:W-:Y:S05]  /*9c80*/  @!P0 NANOSLEEP.SYNCS 0x989680 ;  /* 0x009896800000895d */ /* 0x004fea0003900000 */
[----:B------:R-:W2:Y:S02]  /*9c90*/  @!P0 SYNCS.PHASECHK.TRANS64 P0, [R0+URZ], R3 ;  /* 0x00000003000085a7 */ /* 0x000ea400080010ff */
[----:B--2---:R-:W-:Y:S05]  /*9ca0*/  @!P0 BRA `(.L_x_200) ;  /* 0xfffffffc00f08947 */ /* 0x004fea000383ffff */
[----:B------:R-:W-:Y:S05]  /*9cb0*/  BRA `(.L_x_201) ;  /* 0xffffff9000c87947 */ /* 0x000fea000383ffff */
.L_x_57:
[----:B---3--:R-:W-:-:S07]  /*9cc0*/  MOV R0, UR4 ;  /* 0x0000000400007c02 */ /* 0x008fce0008000f00 */
.L_x_202:
[----:B-1----:R1:W2:Y:S02]  /*9cd0*/  SYNCS.PHASECHK.TRANS64.TRYWAIT P0, [R0+URZ], R3 ;  /* 0x00000003000075a7 */ /* 0x0022a400080011ff */
[----:B--2---:R-:W-:Y:S05]  /*9ce0*/  @!P0 NANOSLEEP.SYNCS 0x989680 ;  /* 0x009896800000895d */ /* 0x004fea0003900000 */
[----:B------:R-:W2:Y:S02]  /*9cf0*/  @!P0 SYNCS.PHASECHK.TRANS64 P0, [R0+URZ], R3 ;  /* 0x00000003000085a7 */ /* 0x000ea400080010ff */
[----:B--2---:R-:W-:Y:S05]  /*9d00*/  @!P0 BRA `(.L_x_202) ;  /* 0xfffffffc00f08947 */ /* 0x004fea000383ffff */
[----:B------:R-:W-:Y:S05]  /*9d10*/  BRA `(.L_x_203) ;  /* 0xffffff9000d47947 */ /* 0x000fea000383ffff */
.L_x_58:
[----:B---3--:R-:W-:-:S07]  /*9d20*/  MOV R0, UR4 ;  /* 0x0000000400007c02 */ /* 0x008fce0008000f00 */
.L_x_204:
[----:B-1----:R1:W2:Y:S02]  /*9d30*/  SYNCS.PHASECHK.TRANS64.TRYWAIT P0, [R0+URZ], R3 ;  /* 0x00000003000075a7 */ /* 0x0022a400080011ff */
[----:B--2---:R-:W-:Y:S05]  /*9d40*/  @!P0 NANOSLEEP.SYNCS 0x989680 ;  /* 0x009896800000895d */ /* 0x004fea0003900000 */
[----:B------:R-:W2:Y:S02]  /*9d50*/  @!P0 SYNCS.PHASECHK.TRANS64 P0, [R0+URZ], R3 ;  /* 0x00000003000085a7 */ /* 0x000ea400080010ff */
[----:B--2---:R-:W-:Y:S05]  /*9d60*/  @!P0 BRA `(.L_x_204) ;  /* 0xfffffffc00f08947 */ /* 0x004fea000383ffff */
[----:B------:R-:W-:Y:S05]  /*9d70*/  BRA `(.L_x_205) ;  /* 0xffffff9000e07947 */ /* 0x000fea000383ffff */
.L_x_59:
[----:B---3--:R-:W-:-:S07]  /*9d80*/  MOV R0, UR4 ;  /* 0x0000000400007c02 */ /* 0x008fce0008000f00 */
.L_x_206:
[----:B-1----:R1:W2:Y:S02]  /*9d90*/  SYNCS.PHASECHK.TRANS64.TRYWAIT P0, [R0+URZ], R3 ;  /* 0x00000003000075a7 */ /* 0x0022a400080011ff */
[----:B--2---:R-:W-:Y:S05]  /*9da0*/  @!P0 NANOSLEEP.SYNCS 0x989680 ;  /* 0x009896800000895d */ /* 0x004fea0003900000 */
[----:B------:R-:W2:Y:S02]  /*9db0*/  @!P0 SYNCS.PHASECHK.TRANS64 P0, [R0+URZ], R3 ;  /* 0x00000003000085a7 */ /* 0x000ea400080010ff */
[----:B--2---:R-:W-:Y:S05]  /*9dc0*/  @!P0 BRA `(.L_x_206) ;  /* 0xfffffffc00f08947 */ /* 0x004fea000383ffff */
[----:B------:R-:W-:Y:S05]  /*9dd0*/  BRA `(.L_x_207) ;  /* 0xffffff9000ec7947 */ /* 0x000fea000383ffff */
.L_x_60:
[----:B---3--:R-:W-:-:S07]  /*9de0*/  MOV R0, UR4 ;  /* 0x0000000400007c02 */ /* 0x008fce0008000f00 */
.L_x_208:
[----:B-1----:R1:W2:Y:S02]  /*9df0*/  SYNCS.PHASECHK.TRANS64.TRYWAIT P0, [R0+URZ], R3 ;  /* 0x00000003000075a7 */ /* 0x0022a400080011ff */
[----:B--2---:R-:W-:Y:S05]  /*9e00*/  @!P0 NANOSLEEP.SYNCS 0x989680 ;  /* 0x009896800000895d */ /* 0x004fea0003900000 */
[----:B------:R-:W2:Y:S02]  /*9e10*/  @!P0 SYNCS.PHASECHK.TRANS64 P0, [R0+URZ], R3 ;  /* 0x00000003000085a7 */ /* 0x000ea400080010ff */
[----:B--2---:R-:W-:Y:S05]  /*9e20*/  @!P0 BRA `(.L_x_208) ;  /* 0xfffffffc00f08947 */ /* 0x004fea000383ffff */
[----:B------:R-:W-:Y:S05]  /*9e30*/  BRA `(.L_x_209) ;  /* 0xffffff9000f87947 */ /* 0x000fea000383ffff */
.L_x_61:
[----:B---3--:R-:W-:-:S07]  /*9e40*/  MOV R0, UR4 ;  /* 0x0000000400007c02 */ /* 0x008fce0008000f00 */
.L_x_210:
[----:B-1----:R1:W2:Y:S02]  /*9e50*/  SYNCS.PHASECHK.TRANS64.TRYWAIT P0, [R0+URZ], R3 ;  /* 0x00000003000075a7 */ /* 0x0022a400080011ff */
[----:B--2---:R-:W-:Y:S05]  /*9e60*/  @!P0 NANOSLEEP.SYNCS 0x989680 ;  /* 0x009896800000895d */ /* 0x004fea0003900000 */
[----:B------:R-:W2:Y:S02]  /*9e70*/  @!P0 SYNCS.PHASECHK.TRANS64 P0, [R0+URZ], R3 ;  /* 0x00000003000085a7 */ /* 0x000ea400080010ff */
[----:B--2---:R-:W-:Y:S05]  /*9e80*/  @!P0 BRA `(.L_x_210) ;  /* 0xfffffffc00f08947 */ /* 0x004fea000383ffff */
[----:B------:R-:W-:Y:S05]  /*9e90*/  BRA `(.L_x_211) ;  /* 0xffffff9400047947 */ /* 0x000fea000383ffff */
.L_x_62:
[----:B---3--:R-:W-:-:S07]  /*9ea0*/  MOV R0, UR4 ;  /* 0x0000000400007c02 */ /* 0x008fce0008000f00 */
.L_x_212:
[----:B-1----:R1:W2:Y:S02]  /*9eb0*/  SYNCS.PHASECHK.TRANS64.TRYWAIT P0, [R0+URZ], R3 ;  /* 0x00000003000075a7 */ /* 0x0022a400080011ff */
[----:B--2---:R-:W-:Y:S05]  /*9ec0*/  @!P0 NANOSLEEP.SYNCS 0x989680 ;  /* 0x009896800000895d */ /* 0x004fea0003900000 */
[----:B------:R-:W2:Y:S02]  /*9ed0*/  @!P0 SYNCS.PHASECHK.TRANS64 P0, [R0+URZ], R3 ;  /* 0x00000003000085a7 */ /* 0x000ea400080010ff */
[----:B--2---:R-:W-:Y:S05]  /*9ee0*/  @!P0 BRA `(.L_x_212) ;  /* 0xfffffffc00f08947 */ /* 0x004fea000383ffff */
[----:B------:R-:W-:Y:S05]  /*9ef0*/  BRA `(.L_x_213) ;  /* 0xffffff9400107947 */ /* 0x000fea000383ffff */
.L_x_63:
[----:B---3--:R-:W-:-:S07]  /*9f00*/  MOV R0, UR4 ;  /* 0x0000000400007c02 */ /* 0x008fce0008000f00 */
.L_x_214:
[----:B-1----:R1:W2:Y:S02]  /*9f10*/  SYNCS.PHASECHK.TRANS64.TRYWAIT P0, [R0+URZ], R3 ;  /* 0x00000003000075a7 */ /* 0x0022a400080011ff */
[----:B--2---:R-:W-:Y:S05]  /*9f20*/  @!P0 NANOSLEEP.SYNCS 0x989680 ;  /* 0x009896800000895d */ /* 0x004fea0003900000 */
[----:B------:R-:W2:Y:S02]  /*9f30*/  @!P0 SYNCS.PHASECHK.TRANS64 P0, [R0+URZ], R3 ;  /* 0x00000003000085a7 */ /* 0x000ea400080010ff */
[----:B--2---:R-:W-:Y:S05]  /*9f40*/  @!P0 BRA `(.L_x_214) ;  /* 0xfffffffc00f08947 */ /* 0x004fea000383ffff */
[----:B------:R-:W-:Y:S05]  /*9f50*/  BRA `(.L_x_215) ;  /* 0xffffff94001c7947 */ /* 0x000fea000383ffff */
.L_x_64:
[----:B---3--:R-:W-:-:S07]  /*9f60*/  MOV R0, UR4 ;  /* 0x0000000400007c02 */ /* 0x008fce0008000f00 */
.L_x_216:
[----:B-1----:R1:W2:Y:S02]  /*9f70*/  SYNCS.PHASECHK.TRANS64.TRYWAIT P0, [R0+URZ], R3 ;  /* 0x00000003000075a7 */ /* 0x0022a400080011ff */
[----:B--2---:R-:W-:Y:S05]  /*9f80*/  @!P0 NANOSLEEP.SYNCS 0x989680 ;  /* 0x009896800000895d */ /* 0x004fea0003900000 */
[----:B------:R-:W2:Y:S02]  /*9f90*/  @!P0 SYNCS.PHASECHK.TRANS64 P0, [R0+URZ], R3 ;  /* 0x00000003000085a7 */ /* 0x000ea400080010ff */
[----:B--2---:R-:W-:Y:S05]  /*9fa0*/  @!P0 BRA `(.L_x_216) ;  /* 0xfffffffc00f08947 */ /* 0x004fea000383ffff */
[----:B------:R-:W-:Y:S05]  /*9fb0*/  BRA `(.L_x_217) ;  /* 0xffffff9400287947 */ /* 0x000fea000383ffff */
.L_x_65:
[----:B---3--:R-:W-:-:S07]  /*9fc0*/  MOV R0, UR4 ;  /* 0x0000000400007c02 */ /* 0x008fce0008000f00 */
.L_x_218:
[----:B-1----:R1:W2:Y:S02]  /*9fd0*/  SYNCS.PHASECHK.TRANS64.TRYWAIT P0, [R0+URZ], R3 ;  /* 0x00000003000075a7 */ /* 0x0022a400080011ff */
[----:B--2---:R-:W-:Y:S05]  /*9fe0*/  @!P0 NANOSLEEP.SYNCS 0x989680 ;  /* 0x009896800000895d */ /* 0x004fea0003900000 */
[----:B------:R-:W2:Y:S02]  /*9ff0*/  @!P0 SYNCS.PHASECHK.TRANS64 P0, [R0+URZ], R3 ;  /* 0x00000003000085a7 */ /* 0x000ea400080010ff */
[----:B--2---:R-:W-:Y:S05]  /*a000*/  @!P0 BRA `(.L_x_218) ;  /* 0xfffffffc00f08947 */ /* 0x004fea000383ffff */
[----:B------:R-:W-:Y:S05]  /*a010*/  BRA `(.L_x_219) ;  /* 0xffffff9400347947 */ /* 0x000fea000383ffff */
.L_x_66:
[----:B---3--:R-:W-:-:S07]  /*a020*/  MOV R0, UR4 ;  /* 0x0000000400007c02 */ /* 0x008fce0008000f00 */
.L_x_220:
[----:B-1----:R1:W2:Y:S02]  /*a030*/  SYNCS.PHASECHK.TRANS64.TRYWAIT P0, [R0+URZ], R3 ;  /* 0x00000003000075a7 */ /* 0x0022a400080011ff */
[----:B--2---:R-:W-:Y:S05]  /*a040*/  @!P0 NANOSLEEP.SYNCS 0x989680 ;  /* 0x009896800000895d */ /* 0x004fea0003900000 */
[----:B------:R-:W2:Y:S02]  /*a050*/  @!P0 SYNCS.PHASECHK.TRANS64 P0, [R0+URZ], R3 ;  /* 0x00000003000085a7 */ /* 0x000ea400080010ff */
[----:B--2---:R-:W-:Y:S05]  /*a060*/  @!P0 BRA `(.L_x_220) ;  /* 0xfffffffc00f08947 */ /* 0x004fea000383ffff */
[----:B------:R-:W-:Y:S05]  /*a070*/  BRA `(.L_x_221) ;  /* 0xffffff9400407947 */ /* 0x000fea000383ffff */
.L_x_67:
[----:B---3--:R-:W-:-:S07]  /*a080*/  MOV R0, UR4 ;  /* 0x0000000400007c02 */ /* 0x008fce0008000f00 */
.L_x_222:
[----:B-1----:R1:W2:Y:S02]  /*a090*/  SYNCS.PHASECHK.TRANS64.TRYWAIT P0, [R0+URZ], R3 ;  /* 0x00000003000075a7 */ /* 0x0022a400080011ff */
[----:B--2---:R-:W-:Y:S05]  /*a0a0*/  @!P0 NANOSLEEP.SYNCS 0x989680 ;  /* 0x009896800000895d */ /* 0x004fea0003900000 */
[----:B------:R-:W2:Y:S02]  /*a0b0*/  @!P0 SYNCS.PHASECHK.TRANS64 P0, [R0+URZ], R3 ;  /* 0x00000003000085a7 */ /* 0x000ea400080010ff */
[----:B--2---:R-:W-:Y:S05]  /*a0c0*/  @!P0 BRA `(.L_x_222) ;  /* 0xfffffffc00f08947 */ /* 0x004fea000383ffff */
[----:B------:R-:W-:Y:S05]  /*a0d0*/  BRA `(.L_x_223) ;  /* 0xffffff94004c7947 */ /* 0x000fea000383ffff */
.L_x_68:
[----:B---3--:R-:W-:-:S07]  /*a0e0*/  MOV R0, UR4 ;  /* 0x0000000400007c02 */ /* 0x008fce0008000f00 */
.L_x_224:
[----:B-1----:R1:W2:Y:S02]  /*a0f0*/  SYNCS.PHASECHK.TRANS64.TRYWAIT P0, [R0+URZ], R3 ;  /* 0x00000003000075a7 */ /* 0x0022a400080011ff */
[----:B--2---:R-:W-:Y:S05]  /*a100*/  @!P0 NANOSLEEP.SYNCS 0x989680 ;  /* 0x009896800000895d */ /* 0x004fea0003900000 */
[----:B------:R-:W2:Y:S02]  /*a110*/  @!P0 SYNCS.PHASECHK.TRANS64 P0, [R0+URZ], R3 ;  /* 0x00000003000085a7 */ /* 0x000ea400080010ff */
[----:B--2---:R-:W-:Y:S05]  /*a120*/  @!P0 BRA `(.L_x_224) ;  /* 0xfffffffc00f08947 */ /* 0x004fea000383ffff */
[----:B------:R-:W-:Y:S05]  /*a130*/  BRA `(.L_x_225) ;  /* 0xffffff9400587947 */ /* 0x000fea000383ffff */
.L_x_71:
[----:B-1----:R1:W2:Y:S02]  /*a140*/  SYNCS.PHASECHK.TRANS64.TRYWAIT P0, [R0+URZ+0x250], R5 ;  /* 0x00025005000075a7 */ /* 0x0022a400080011ff */
[----:B--2---:R-:W-:Y:S05]  /*a150*/  @!P0 NANOSLEEP.SYNCS 0x989680 ;  /* 0x009896800000895d */ /* 0x004fea0003900000 */
[----:B------:R-:W2:Y:S02]  /*a160*/  @!P0 SYNCS.PHASECHK.TRANS64 P0, [R0+URZ+0x250], R5 ;  /* 0x00025005000085a7 */ /* 0x000ea400080010ff */
[----:B--2---:R-:W-:Y:S05]  /*a170*/  @!P0 BRA `(.L_x_71) ;  /* 0xfffffffc00f08947 */ /* 0x004fea000383ffff */
[----:B------:R-:W-:Y:S05]  /*a180*/  BRA `(.L_x_226) ;  /* 0xffffff9400b87947 */ /* 0x000fea000383ffff */
.L_x_72:
[----:B------:R-:W-:-:S07]  /*a190*/  MOV R0, UR5 ;  /* 0x0000000500007c02 */ /* 0x000fce0008000f00 */
.L_x_227:
[----:B-1----:R1:W2:Y:S02]  /*a1a0*/  SYNCS.PHASECHK.TRANS64.TRYWAIT P0, [R0+URZ+0x200], R7 ;  /* 0x00020007000075a7 */ /* 0x0022a400080011ff */
[----:B--2---:R-:W-:Y:S05]  /*a1b0*/  @!P0 NANOSLEEP.SYNCS 0x989680 ;  /* 0x009896800000895d */ /* 0x004fea0003900000 */
[----:B------:R-:W2:Y:S02]  /*a1c0*/  @!P0 SYNCS.PHASECHK.TRANS64 P0, [R0+URZ+0x200], R7 ;  /* 0x00020007000085a7 */ /* 0x000ea400080010ff */
[----:B--2---:R-:W-:Y:S05]  /*a1d0*/  @!P0 BRA `(.L_x_227) ;  /* 0xfffffffc00f08947 */ /* 0x004fea000383ffff */
[----:B------:R-:W-:Y:S05]  /*a1e0*/  BRA `(.L_x_228) ;  /* 0xffffff9400c87947 */ /* 0x000fea000383ffff */
.L_x_73:
[----:B-1----:R1:W2:Y:S02]  /*a1f0*/  SYNCS.PHASECHK.TRANS64.TRYWAIT P1, [R0+URZ+0x1f0], R5 ;  /* 0x0001f005000075a7 */ /* 0x0022a400080211ff */
[----:B--2---:R-:W-:Y:S05]  /*a200*/  @!P1 NANOSLEEP.SYNCS 0x989680 ;  /* 0x009896800000995d */ /* 0x004fea0003900000 */
[----:B------:R-:W2:Y:S02]  /*a210*/  @!P1 SYNCS.PHASECHK.TRANS64 P1, [R0+URZ+0x1f0], R5 ;  /* 0x0001f005000095a7 */ /* 0x000ea400080210ff */
[----:B--2---:R-:W-:Y:S05]  /*a220*/  @!P1 BRA `(.L_x_73) ;  /* 0xfffffffc00f09947 */ /* 0x004fea000383ffff */
[----:B------:R-:W-:Y:S05]  /*a230*/  BRA `(.L_x_229) ;  /* 0xffffff9400f87947 */ /* 0x000fea000383ffff */
.L_x_76:
[----:B------:R-:W-:-:S07]  /*a240*/  MOV R0, UR5 ;  /* 0x0000000500007c02 */ /* 0x000fce0008000f00 */
.L_x_230:
[----:B-1----:R1:W2:Y:S02]  /*a250*/  SYNCS.PHASECHK.TRANS64.TRYWAIT P0, [R0+URZ+0x200], R3 ;  /* 0x00020003000075a7 */ /* 0x0022a400080011ff */
[----:B--2---:R-:W-:Y:S05]  /*a260*/  @!P0 NANOSLEEP.SYNCS 0x989680 ;  /* 0x009896800000895d */ /* 0x004fea0003900000 */
[----:B------:R-:W2:Y:S02]  /*a270*/  @!P0 SYNCS.PHASECHK.TRANS64 P0, [R0+URZ+0x200], R3 ;  /* 0x00020003000085a7 */ /* 0x000ea400080010ff */
[----:B--2---:R-:W-:Y:S05]  /*a280*/  @!P0 BRA `(.L_x_230) ;  /* 0xfffffffc00f08947 */ /* 0x004fea000383ffff */
[----:B------:R-:W-:Y:S05]  /*a290*/  BRA `(.L_x_75) ;  /* 0xffffff98004c7947 */ /* 0x000fea000383ffff */
.L_x_85:
[----:B-1----:R-:W-:-:S04]  /*a2a0*/  MOV R4, UR6 ;  /* 0x0000000600047c02 */ /* 0x002fc80008000f00 */
[----:B------:R1:W2:Y:S03]  /*a2b0*/  SYNCS.PHASECHK.TRANS64.TRYWAIT P0, [R4+URZ+0x8], R5 ;  /* 0x00000805040075a7 */ /* 0x0002a600080011ff */
[----:B--2---:R-:W-:Y:S05]  /*a2c0*/  @!P0 NANOSLEEP.SYNCS 0x989680 ;  /* 0x009896800000895d */ /* 0x004fea0003900000 */
[----:B------:R-:W2:Y:S02]  /*a2d0*/  @!P0 SYNCS.PHASECHK.TRANS64 P0, [R4+URZ+0x8], R5 ;  /* 0x00000805040085a7 */ /* 0x000ea400080010ff */
[----:B--2---:R-:W-:Y:S05]  /*a2e0*/  @!P0 BRA `(.L_x_85) ;  /* 0xfffffffc00ec8947 */ /* 0x004fea000383ffff */
[----:B------:R-:W-:Y:S05]  /*a2f0*/  BRA `(.L_x_84) ;  /* 0xffffff9c00007947 */ /* 0x000fea000383ffff */
.L_x_87:
[----:B------:R-:W-:Y:S01]  /*a300*/  BSSY B0, `(.L_x_231) ;  /* 0x0000006000007945 */ /* 0x000fe20003800000 */
[----:B------:R-:W-:-:S07]  /*a310*/  MOV R15, 0xffffffff ;  /* 0xffffffff000f7802 */ /* 0x000fce0000000f00 */
[----:B-1---5:R-:W-:Y:S05]  /*a320*/  WARPSYNC.COLLECTIVE R15, `(.L_x_232) ;  /* 0x000000000f0c7348 */ /* 0x022fea0003c00000 */
[----:B------:R-:W-:Y:S02]  /*a330*/  ELECT P6, UR79, PT ;  /* 0x00000000004f782f */ /* 0x000fe400038c0000 */
[----:B------:R-:W-:Y:S01]  /*a340*/  MOV R14, UR79 ;  /* 0x0000004f000e7c02 */ /* 0x000fe20008000f00 */
[----:B-1---5:R-:W-:Y:S10]  /*a350*/  ENDCOLLECTIVE ;  /* 0x000000000000791b */ /* 0x022ff40003800000 */
.L_x_232:
[----:B------:R-:W-:Y:S05]  /*a360*/  BSYNC B0 ;  /* 0x0000000000007941 */ /* 0x000fea0003800000 */
.L_x_231:
[----:B------:R-:W-:Y:S05]  /*a370*/  BRA `(.L_x_233) ;  /* 0xffffff9c00307947 */ /* 0x000fea000383ffff */
.L_x_89:
[----:B-1----:R-:W-:-:S04]  /*a380*/  MOV R2, UR6 ;  /* 0x0000000600027c02 */ /* 0x002fc80008000f00 */
[----:B------:R1:W2:Y:S03]  /*a390*/  SYNCS.PHASECHK.TRANS64.TRYWAIT P0, [R2+URZ+0x8], R3 ;  /* 0x00000803020075a7 */ /* 0x0002a600080011ff */
[----:B--2---:R-:W-:Y:S05]  /*a3a0*/  @!P0 NANOSLEEP.SYNCS 0x989680 ;  /* 0x009896800000895d */ /* 0x004fea0003900000 */
[----:B------:R-:W2:Y:S02]  /*a3b0*/  @!P0 SYNCS.PHASECHK.TRANS64 P0, [R2+URZ+0x8], R3 ;  /* 0x00000803020085a7 */ /* 0x000ea400080010ff */
[----:B--2---:R-:W-:Y:S05]  /*a3c0*/  @!P0 BRA `(.L_x_89) ;  /* 0xfffffffc00ec8947 */ /* 0x004fea000383ffff */
[----:B------:R-:W-:Y:S05]  /*a3d0*/  BRA `(.L_x_88) ;  /* 0xffffff9c00347947 */ /* 0x000fea000383ffff */
.L_x_90:
[----:B-1----:R1:W2:Y:S02]  /*a3e0*/  SYNCS.PHASECHK.TRANS64.TRYWAIT P0, [R0+URZ+0x1f0], R5 ;  /* 0x0001f005000075a7 */ /* 0x0022a400080011ff */
[----:B--2---:R-:W-:Y:S05]  /*a3f0*/  @!P0 NANOSLEEP.SYNCS 0x989680 ;  /* 0x009896800000895d */ /* 0x004fea0003900000 */
[----:B------:R-:W2:Y:S02]  /*a400*/  @!P0 SYNCS.PHASECHK.TRANS64 P0, [R0+URZ+0x1f0], R5 ;  /* 0x0001f005000085a7 */ /* 0x000ea400080010ff */
[----:B--2---:R-:W-:Y:S05]  /*a410*/  @!P0 BRA `(.L_x_90) ;  /* 0xfffffffc00f08947 */ /* 0x004fea000383ffff */
[----:B------:R-:W-:Y:S05]  /*a420*/  BRA `(.L_x_234) ;  /* 0xffffffa000107947 */ /* 0x000fea000383ffff */
.L_x_92:
[----:B------:R-:W-:-:S07]  /*a430*/  MOV R0, UR10 ;  /* 0x0000000a00007c02 */ /* 0x000fce0008000f00 */
.L_x_235:
[----:B-1----:R1:W2:Y:S02]  /*a440*/  SYNCS.PHASECHK.TRANS64.TRYWAIT P0, [R0+URZ+0x230], R5 ;  /* 0x00023005000075a7 */ /* 0x0022a400080011ff */
[----:B--2---:R-:W-:Y:S05]  /*a450*/  @!P0 NANOSLEEP.SYNCS 0x989680 ;  /* 0x009896800000895d */ /* 0x004fea0003900000 */
[----:B------:R-:W2:Y:S02]  /*a460*/  @!P0 SYNCS.PHASECHK.TRANS64 P0, [R0+URZ+0x230], R5 ;  /* 0x00023005000085a7 */ /* 0x000ea400080010ff */
[----:B--2---:R-:W-:Y:S05]  /*a470*/  @!P0 BRA `(.L_x_235) ;  /* 0xfffffffc00f08947 */ /* 0x004fea000383ffff */
[----:B------:R-:W-:Y:S05]  /*a480*/  BRA `(.L_x_236) ;  /* 0xffffffa0005c7947 */ /* 0x000fea000383ffff */
.L_x_95:
[----:B------:R-:W-:Y:S07]  /*a490*/  MOV R0, UR9 ;  /* 0x0000000900007c02 */ /* 0x000fee0008000f00 */
.L_x_237:
[----:B-1----:R1:W2:Y:S02]  /*a4a0*/  SYNCS.PHASECHK.TRANS64.TRYWAIT P0, [R0+URZ], R5 ;  /* 0x00000005000075a7 */ /* 0x0022a400080011ff */
[----:B--2---:R-:W-:Y:S05]  /*a4b0*/  @!P0 NANOSLEEP.SYNCS 0x989680 ;  /* 0x009896800000895d */ /* 0x004fea0003900000 */
[----:B------:R-:W2:Y:S02]  /*a4c0*/  @!P0 SYNCS.PHASECHK.TRANS64 P0, [R0+URZ], R5 ;  /* 0x00000005000085a7 */ /* 0x000ea400080010ff */
[----:B--2---:R-:W-:Y:S05]  /*a4d0*/  @!P0 BRA `(.L_x_237) ;  /* 0xfffffffc00f08947 */ /* 0x004fea000383ffff */
[----:B------:R-:W-:Y:S05]  /*a4e0*/  BRA `(.L_x_94) ;  /* 0xffffffa000707947 */ /* 0x000fea000383ffff */
.L_x_99:
[----:B-1----:R-:W-:-:S07]  /*a4f0*/  MOV R0, UR7 ;  /* 0x0000000700007c02 */ /* 0x002fce0008000f00 */
.L_x_238:
[----:B-1----:R1:W2:Y:S02]  /*a500*/  SYNCS.PHASECHK.TRANS64.TRYWAIT P0, [R0+URZ], R3 ;  /* 0x00000003000075a7 */ /* 0x0022a400080011ff */
[----:B--2---:R-:W-:Y:S05]  /*a510*/  @!P0 NANOSLEEP.SYNCS 0x989680 ;  /* 0x009896800000895d */ /* 0x004fea0003900000 */
[----:B------:R-:W2:Y:S02]  /*a520*/  @!P0 SYNCS.PHASECHK.TRANS64 P0, [R0+URZ], R3 ;  /* 0x00000003000085a7 */ /* 0x000ea400080010ff */
[----:B--2---:R-:W-:Y:S05]  /*a530*/  @!P0 BRA `(.L_x_238) ;  /* 0xfffffffc00f08947 */ /* 0x004fea000383ffff */
[----:B------:R-:W-:Y:S05]  /*a540*/  BRA `(.L_x_239) ;  /* 0xffffffa4003c7947 */ /* 0x000fea000383ffff */
.L_x_100:
[----:B------:R-:W-:-:S07]  /*a550*/  MOV R0, UR7 ;  /* 0x0000000700007c02 */ /* 0x000fce0008000f00 */
.L_x_240:
[----:B-1----:R1:W2:Y:S02]  /*a560*/  SYNCS.PHASECHK.TRANS64.TRYWAIT P0, [R0+URZ], R3 ;  /* 0x00000003000075a7 */ /* 0x0022a400080011ff */
[----:B--2---:R-:W-:Y:S05]  /*a570*/  @!P0 NANOSLEEP.SYNCS 0x989680 ;  /* 0x009896800000895d */ /* 0x004fea0003900000 */
[----:B------:R-:W2:Y:S02]  /*a580*/  @!P0 SYNCS.PHASECHK.TRANS64 P0, [R0+URZ], R3 ;  /* 0x00000003000085a7 */ /* 0x000ea400080010ff */
[----:B--2---:R-:W-:Y:S05]  /*a590*/  @!P0 BRA `(.L_x_240) ;  /* 0xfffffffc00f08947 */ /* 0x004fea000383ffff */
[----:B------:R-:W-:Y:S05]  /*a5a0*/  BRA `(.L_x_241) ;  /* 0xffffffa400487947 */ /* 0x000fea000383ffff */
.L_x_101:
[----:B------:R-:W-:-:S07]  /*a5b0*/  MOV R0, UR7 ;  /* 0x0000000700007c02 */ /* 0x000fce0008000f00 */
.L_x_242:
[----:B-1----:R1:W2:Y:S02]  /*a5c0*/  SYNCS.PHASECHK.TRANS64.TRYWAIT P0, [R0+URZ], R3 ;  /* 0x00000003000075a7 */ /* 0x0022a400080011ff */
[----:B--2---:R-:W-:Y:S05]  /*a5d0*/  @!P0 NANOSLEEP.SYNCS 0x989680 ;  /* 0x009896800000895d */ /* 0x004fea0003900000 */
[----:B------:R-:W2:Y:S02]  /*a5e0*/  @!P0 SYNCS.PHASECHK.TRANS64 P0, [R0+URZ], R3 ;  /* 0x00000003000085a7 */ /* 0x000ea400080010ff */
[----:B--2---:R-:W-:Y:S05]  /*a5f0*/  @!P0 BRA `(.L_x_242) ;  /* 0xfffffffc00f08947 */ /* 0x004fea000383ffff */
[----:B------:R-:W-:Y:S05]  /*a600*/  BRA `(.L_x_243) ;  /* 0xffffffa400547947 */ /* 0x000fea000383ffff */
.L_x_104:
[----:B------:R-:W-:-:S07]  /*a610*/  MOV R0, UR8 ;  /* 0x0000000800007c02 */ /* 0x000fce0008000f00 */
.L_x_244:
[----:B-1----:R1:W2:Y:S02]  /*a620*/  SYNCS.PHASECHK.TRANS64.TRYWAIT P1, [R0+URZ+0x270], R3 ;  /* 0x00027003000075a7 */ /* 0x0022a400080211ff */
[----:B--2---:R-:W-:Y:S05]  /*a630*/  @!P1 NANOSLEEP.SYNCS 0x989680 ;  /* 0x009896800000995d */ /* 0x004fea0003900000 */
[----:B------:R-:W2:Y:S02]  /*a640*/  @!P1 SYNCS.PHASECHK.TRANS64 P1, [R0+URZ+0x270], R3 ;  /* 0x00027003000095a7 */ /* 0x000ea400080210ff */
[----:B--2---:R-:W-:Y:S05]  /*a650*/  @!P1 BRA `(.L_x_244) ;  /* 0xfffffffc00f09947 */ /* 0x004fea000383ffff */
[----:B------:R-:W-:Y:S05]  /*a660*/  BRA `(.L_x_245) ;  /* 0xffffffa400a07947 */ /* 0x000fea000383ffff */
.L_x_109:
[----:B--2---:R2:W4:Y:S02]  /*a670*/  SYNCS.PHASECHK.TRANS64.TRYWAIT P0, [R0+URZ+0x1f0], R3 ;  /* 0x0001f003000075a7 */ /* 0x00452400080011ff */
[----:B----4-:R-:W-:Y:S05]  /*a680*/  @!P0 NANOSLEEP.SYNCS 0x989680 ;  /* 0x009896800000895d */ /* 0x010fea0003900000 */
[----:B------:R-:W4:Y:S02]  /*a690*/  @!P0 SYNCS.PHASECHK.TRANS64 P0, [R0+URZ+0x1f0], R3 ;  /* 0x0001f003000085a7 */ /* 0x000f2400080010ff */
[----:B----4-:R-:W-:Y:S05]  /*a6a0*/  @!P0 BRA `(.L_x_109) ;  /* 0xfffffffc00f08947 */ /* 0x010fea000383ffff */
[----:B------:R-:W-:Y:S05]  /*a6b0*/  BRA `(.L_x_246) ;  /* 0xffffffa800b47947 */ /* 0x000fea000383ffff */
.L_x_112:
[----:B------:R-:W-:Y:S07]  /*a6c0*/  MOV R0, UR7 ;  /* 0x0000000700007c02 */ /* 0x000fee0008000f00 */
.L_x_247:
[----:B--2---:R2:W4:Y:S02]  /*a6d0*/  SYNCS.PHASECHK.TRANS64.TRYWAIT P0, [R0+URZ+0x1e8], R3 ;  /* 0x0001e803000075a7 */ /* 0x00452400080011ff */
[----:B----4-:R-:W-:Y:S05]  /*a6e0*/  @!P0 NANOSLEEP.SYNCS 0x989680 ;  /* 0x009896800000895d */ /* 0x010fea0003900000 */
[----:B------:R-:W4:Y:S02]  /*a6f0*/  @!P0 SYNCS.PHASECHK.TRANS64 P0, [R0+URZ+0x1e8], R3 ;  /* 0x0001e803000085a7 */ /* 0x000f2400080010ff */
[----:B----4-:R-:W-:Y:S05]  /*a700*/  @!P0 BRA `(.L_x_247) ;  /* 0xfffffffc00f08947 */ /* 0x010fea000383ffff */
[----:B------:R-:W-:Y:S05]  /*a710*/  BRA `(.L_x_111) ;  /* 0xffffffac00947947 */ /* 0x000fea000383ffff */
.L_x_115:
[----:B------:R-:W-:Y:S07]  /*a720*/  MOV R3, UR7 ;  /* 0x0000000700037c02 */ /* 0x000fee0008000f00 */
.L_x_248:
[----:B-1----:R1:W2:Y:S02]  /*a730*/  SYNCS.PHASECHK.TRANS64.TRYWAIT P0, [R3+URZ+0x1c0], R12 ;  /* 0x0001c00c030075a7 */ /* 0x0022a400080011ff */
[----:B--2---:R-:W-:Y:S05]  /*a740*/  @!P0 NANOSLEEP.SYNCS 0x989680 ;  /* 0x009896800000895d */ /* 0x004fea0003900000 */
[----:B------:R-:W2:Y:S02]  /*a750*/  @!P0 SYNCS.PHASECHK.TRANS64 P0, [R3+URZ+0x1c0], R12 ;  /* 0x0001c00c030085a7 */ /* 0x000ea400080010ff */
[----:B--2---:R-:W-:Y:S05]  /*a760*/  @!P0 BRA `(.L_x_248) ;  /* 0xfffffffc00f08947 */ /* 0x004fea000383ffff */
[----:B------:R-:W-:Y:S05]  /*a770*/  BRA `(.L_x_249) ;  /* 0xffffffb0000c7947 */ /* 0x000fea000383ffff */
.L_x_116:
[----:B-1----:R-:W-:Y:S07]  /*a780*/  MOV R3, UR7 ;  /* 0x0000000700037c02 */ /* 0x002fee0008000f00 */
.L_x_250:
[----:B-1----:R1:W2:Y:S02]  /*a790*/  SYNCS.PHASECHK.TRANS64.TRYWAIT P0, [R3+URZ+0x1c8], R12 ;  /* 0x0001c80c030075a7 */ /* 0x0022a400080011ff */
[----:B--2---:R-:W-:Y:S05]  /*a7a0*/  @!P0 NANOSLEEP.SYNCS 0x989680 ;  /* 0x009896800000895d */ /* 0x004fea0003900000 */
[----:B------:R-:W2:Y:S02]  /*a7b0*/  @!P0 SYNCS.PHASECHK.TRANS64 P0, [R3+URZ+0x1c8], R12 ;  /* 0x0001c80c030085a7 */ /* 0x000ea400080010ff */
[----:B--2---:R-:W-:Y:S05]  /*a7c0*/  @!P0 BRA `(.L_x_250) ;  /* 0xfffffffc00f08947 */ /* 0x004fea000383ffff */
[----:B------:R-:W-:Y:S05]  /*a7d0*/  BRA `(.L_x_251) ;  /* 0xffffffb000687947 */ /* 0x000fea000383ffff */
.L_x_117:
[----:B-1----:R-:W-:Y:S07]  /*a7e0*/  MOV R3, UR7 ;  /* 0x0000000700037c02 */ /* 0x002fee0008000f00 */
.L_x_252:
[----:B-1----:R1:W2:Y:S02]  /*a7f0*/  SYNCS.PHASECHK.TRANS64.TRYWAIT P0, [R3+URZ+0x1d0], R12 ;  /* 0x0001d00c030075a7 */ /* 0x0022a400080011ff */
[----:B--2---:R-:W-:Y:S05]  /*a800*/  @!P0 NANOSLEEP.SYNCS 0x989680 ;  /* 0x009896800000895d */ /* 0x004fea0003900000 */
[----:B------:R-:W2:Y:S02]  /*a810*/  @!P0 SYNCS.PHASECHK.TRANS64 P0, [R3+URZ+0x1d0], R12 ;  /* 0x0001d00c030085a7 */ /* 0x000ea400080010ff */
[----:B--2---:R-:W-:Y:S05]  /*a820*/  @!P0 BRA `(.L_x_252) ;  /* 0xfffffffc00f08947 */ /* 0x004fea000383ffff */
[----:B------:R-:W-:Y:S05]  /*a830*/  BRA `(.L_x_253) ;  /* 0xffffffb000c47947 */ /* 0x000fea000383ffff */
.L_x_118:
[----:B------:R-:W-:Y:S07]  /*a840*/  MOV R3, UR7 ;  /* 0x0000000700037c02 */ /* 0x000fee0008000f00 */
.L_x_254:
[----:B-1----:R1:W2:Y:S02]  /*a850*/  SYNCS.PHASECHK.TRANS64.TRYWAIT P0, [R3+URZ+0x1d8], R12 ;  /* 0x0001d80c030075a7 */ /* 0x0022a400080011ff */
[----:B--2---:R-:W-:Y:S05]  /*a860*/  @!P0 NANOSLEEP.SYNCS 0x989680 ;  /* 0x009896800000895d */ /* 0x004fea0003900000 */
[----:B------:R-:W2:Y:S02]  /*a870*/  @!P0 SYNCS.PHASECHK.TRANS64 P0, [R3+URZ+0x1d8], R12 ;  /* 0x0001d80c030085a7 */ /* 0x000ea400080010ff */
[----:B--2---:R-:W-:Y:S05]  /*a880*/  @!P0 BRA `(.L_x_254) ;  /* 0xfffffffc00f08947 */ /* 0x004fea000383ffff */
[----:B------:R-:W-:Y:S05]  /*a890*/  BRA `(.L_x_255) ;  /* 0xffffffb400647947 */ /* 0x000fea000383ffff */
.L_x_120:
[----:B------:R-:W-:-:S07]  /*a8a0*/  MOV R0, UR7 ;  /* 0x0000000700007c02 */ /* 0x000fce0008000f00 */
.L_x_256:
[----:B-1----:R1:W4:Y:S02]  /*a8b0*/  SYNCS.PHASECHK.TRANS64.TRYWAIT P0, [R0+URZ+0x1c0], R3 ;  /* 0x0001c003000075a7 */ /* 0x00232400080011ff */
[----:B----4-:R-:W-:Y:S05]  /*a8c0*/  @!P0 NANOSLEEP.SYNCS 0x989680 ;  /* 0x009896800000895d */ /* 0x010fea0003900000 */
[----:B------:R-:W4:Y:S02]  /*a8d0*/  @!P0 SYNCS.PHASECHK.TRANS64 P0, [R0+URZ+0x1c0], R3 ;  /* 0x0001c003000085a7 */ /* 0x000f2400080010ff */
[----:B----4-:R-:W-:Y:S05]  /*a8e0*/  @!P0 BRA `(.L_x_256) ;  /* 0xfffffffc00f08947 */ /* 0x010fea000383ffff */
[----:B------:R-:W-:Y:S05]  /*a8f0*/  BRA `(.L_x_257) ;  /* 0xffffffb400ec7947 */ /* 0x000fea000383ffff */
.L_x_121:
[----:B-1----:R-:W-:-:S07]  /*a900*/  MOV R0, UR7 ;  /* 0x0000000700007c02 */ /* 0x002fce0008000f00 */
.L_x_258:
[----:B-1----:R1:W4:Y:S02]  /*a910*/  SYNCS.PHASECHK.TRANS64.TRYWAIT P0, [R0+URZ+0x1c8], R3 ;  /* 0x0001c803000075a7 */ /* 0x00232400080011ff */
[----:B----4-:R-:W-:Y:S05]  /*a920*/  @!P0 NANOSLEEP.SYNCS 0x989680 ;  /* 0x009896800000895d */ /* 0x010fea0003900000 */
[----:B------:R-:W4:Y:S02]  /*a930*/  @!P0 SYNCS.PHASECHK.TRANS64 P0, [R0+URZ+0x1c8], R3 ;  /* 0x0001c803000085a7 */ /* 0x000f2400080010ff */
[----:B----4-:R-:W-:Y:S05]  /*a940*/  @!P0 BRA `(.L_x_258) ;  /* 0xfffffffc00f08947 */ /* 0x010fea000383ffff */
[----:B------:R-:W-:Y:S05]  /*a950*/  BRA `(.L_x_259) ;  /* 0xffffffb400dc7947 */ /* 0x000fea000383ffff */
.L_x_122:
[----:B-1----:R-:W-:-:S07]  /*a960*/  MOV R0, UR7 ;  /* 0x0000000700007c02 */ /* 0x002fce0008000f00 */
.L_x_260:
[----:B-1----:R1:W4:Y:S02]  /*a970*/  SYNCS.PHASECHK.TRANS64.TRYWAIT P0, [R0+URZ+0x1d0], R3 ;  /* 0x0001d003000075a7 */ /* 0x00232400080011ff */
[----:B----4-:R-:W-:Y:S05]  /*a980*/  @!P0 NANOSLEEP.SYNCS 0x989680 ;  /* 0x009896800000895d */ /* 0x010fea0003900000 */
[----:B------:R-:W4:Y:S02]  /*a990*/  @!P0 SYNCS.PHASECHK.TRANS64 P0, [R0+URZ+0x1d0], R3 ;  /* 0x0001d003000085a7 */ /* 0x000f2400080010ff */
[----:B----4-:R-:W-:Y:S05]  /*a9a0*/  @!P0 BRA `(.L_x_260) ;  /* 0xfffffffc00f08947 */ /* 0x010fea000383ffff */
[----:B------:R-:W-:Y:S05]  /*a9b0*/  BRA `(.L_x_261) ;  /* 0xffffffb400cc7947 */ /* 0x000fea000383ffff */
.L_x_124:
[----:B--2---:R2:W3:Y:S02]  /*a9c0*/  SYNCS.PHASECHK.TRANS64.TRYWAIT P0, [R0+URZ+0x1f0], R3 ;  /* 0x0001f003000075a7 */ /* 0x0044e400080011ff */
[----:B---3--:R-:W-:Y:S05]  /*a9d0*/  @!P0 NANOSLEEP.SYNCS 0x989680 ;  /* 0x009896800000895d */ /* 0x008fea0003900000 */
[----:B------:R-:W3:Y:S02]  /*a9e0*/  @!P0 SYNCS.PHASECHK.TRANS64 P0, [R0+URZ+0x1f0], R3 ;  /* 0x0001f003000085a7 */ /* 0x000ee400080010ff */
[----:B---3--:R-:W-:Y:S05]  /*a9f0*/  @!P0 BRA `(.L_x_124) ;  /* 0xfffffffc00f08947 */ /* 0x008fea000383ffff */
[----:B------:R-:W-:Y:S05]  /*aa00*/  BRA `(.L_x_262) ;  /* 0xffffffb8009c7947 */ /* 0x000fea000383ffff */
.L_x_135:
[----:B-1----:R-:W-:Y:S04]  /*aa10*/  MOV R0, UR48 ;  /* 0x0000003000007c02 */ /* 0x002fe80008000f00 */
[----:B------:R1:W3:Y:S03]  /*aa20*/  SYNCS.PHASECHK.TRANS64.TRYWAIT P1, [R0+URZ+0x1a0], R5 ;  /* 0x0001a005000075a7 */ /* 0x0002e600080211ff */
[----:B---3--:R-:W-:Y:S05]  /*aa30*/  @!P1 NANOSLEEP.SYNCS 0x989680 ;  /* 0x009896800000995d */ /* 0x008fea0003900000 */
[----:B------:R-:W3:Y:S02]  /*aa40*/  @!P1 SYNCS.PHASECHK.TRANS64 P1, [R0+URZ+0x1a0], R5 ;  /* 0x0001a005000095a7 */ /* 0x000ee400080210ff */
[----:B---3--:R-:W-:Y:S05]  /*aa50*/  @!P1 BRA `(.L_x_135) ;  /* 0xfffffffc00ec9947 */ /* 0x008fea000383ffff */
[----:B------:R-:W-:Y:S05]  /*aa60*/  BRA `(.L_x_134) ;  /* 0xffffffc400a47947 */ /* 0x000fea000383ffff */
.L_x_137:
[----:B-1----:R1:W4:Y:S02]  /*aa70*/  SYNCS.PHASECHK.TRANS64.TRYWAIT P0, [R74+URZ+0x210], R3 ;  /* 0x000210034a0075a7 */ /* 0x00232400080011ff */
[----:B----4-:R-:W-:Y:S05]  /*aa80*/  @!P0 NANOSLEEP.SYNCS 0x989680 ;  /* 0x009896800000895d */ /* 0x010fea0003900000 */
[----:B------:R-:W4:Y:S02]  /*aa90*/  @!P0 SYNCS.PHASECHK.TRANS64 P0, [R74+URZ+0x210], R3 ;  /* 0x000210034a0085a7 */ /* 0x000f2400080010ff */
[----:B----4-:R-:W-:Y:S05]  /*aaa0*/  @!P0 BRA `(.L_x_137) ;  /* 0xfffffffc00f08947 */ /* 0x010fea000383ffff */
[----:B------:R-:W-:Y:S05]  /*aab0*/  BRA `(.L_x_136) ;  /* 0xffffffc400c47947 */ /* 0x000fea000383ffff */
.L_x_146:
[----:B--2---:R2:W3:Y:S02]  /*aac0*/  SYNCS.PHASECHK.TRANS64.TRYWAIT P0, [R3+URZ+0x1a0], R0 ;  /* 0x0001a000030075a7 */ /* 0x0044e400080011ff */
[----:B---3--:R-:W-:Y:S05]  /*aad0*/  @!P0 NANOSLEEP.SYNCS 0x989680 ;  /* 0x009896800000895d */ /* 0x008fea0003900000 */
[----:B------:R-:W3:Y:S02]  /*aae0*/  @!P0 SYNCS.PHASECHK.TRANS64 P0, [R3+URZ+0x1a0], R0 ;  /* 0x0001a000030085a7 */ /* 0x000ee400080010ff */
[----:B---3--:R-:W-:Y:S05]  /*aaf0*/  @!P0 BRA `(.L_x_146) ;  /* 0xfffffffc00f08947 */ /* 0x008fea000383ffff */
[----:B------:R-:W-:Y:S05]  /*ab00*/  BRA `(.L_x_145) ;  /* 0xffffffcc00d07947 */ /* 0x000fea000383ffff */
.L_x_154:
[----:B--2---:R2:W3:Y:S02]  /*ab10*/  SYNCS.PHASECHK.TRANS64.TRYWAIT P0, [R83+URZ+0x1a0], R4 ;  /* 0x0001a004530075a7 */ /* 0x0044e400080011ff */
[----:B---3--:R-:W-:Y:S05]  /*ab20*/  @!P0 NANOSLEEP.SYNCS 0x989680 ;  /* 0x009896800000895d */ /* 0x008fea0003900000 */
[----:B------:R-:W3:Y:S02]  /*ab30*/  @!P0 SYNCS.PHASECHK.TRANS64 P0, [R83+URZ+0x1a0], R4 ;  /* 0x0001a004530085a7 */ /* 0x000ee400080010ff */
[----:B---3--:R-:W-:Y:S05]  /*ab40*/  @!P0 BRA `(.L_x_154) ;  /* 0xfffffffc00f08947 */ /* 0x008fea000383ffff */
[----:B------:R-:W-:Y:S05]  /*ab50*/  BRA `(.L_x_153) ;  /* 0xffffffd400ec7947 */ /* 0x000fea000383ffff */
.L_x_162:
[----:B--2---:R2:W3:Y:S02]  /*ab60*/  SYNCS.PHASECHK.TRANS64.TRYWAIT P0, [R88+URZ+0x1a0], R3 ;  /* 0x0001a003580075a7 */ /* 0x0044e400080011ff */
[----:B---3--:R-:W-:Y:S05]  /*ab70*/  @!P0 NANOSLEEP.SYNCS 0x989680 ;  /* 0x009896800000895d */ /* 0x008fea0003900000 */
[----:B------:R-:W3:Y:S02]  /*ab80*/  @!P0 SYNCS.PHASECHK.TRANS64 P0, [R88+URZ+0x1a0], R3 ;  /* 0x0001a003580085a7 */ /* 0x000ee400080010ff */
[----:B---3--:R-:W-:Y:S05]  /*ab90*/  @!P0 BRA `(.L_x_162) ;  /* 0xfffffffc00f08947 */ /* 0x008fea000383ffff */
[----:B------:R-:W-:Y:S05]  /*aba0*/  BRA `(.L_x_161) ;  /* 0xffffffe000087947 */ /* 0x000fea000383ffff */
        .weak           $__internal_0_$__cuda_sm10x_tcgen05_guardrail_trap_col_being_dealloced_not_returned_by_alloc
        .type           $__internal_0_$__cuda_sm10x_tcgen05_guardrail_trap_col_being_dealloced_not_returned_by_alloc,@function
        .size           $__internal_0_$__cuda_sm10x_tcgen05_guardrail_trap_col_being_dealloced_not_returned_by_alloc,($__internal_1_$__cuda_sm10x_tcgen05_guardrail_trap_phase_invalid_during_alloc - $__internal_0_$__cuda_sm10x_tcgen05_guardrail_trap_col_being_dealloced_not_returned_by_alloc)
$__internal_0_$__cuda_sm10x_tcgen05_guardrail_trap_col_being_dealloced_not_returned_by_alloc:
[----:B------:R-:W-:Y:S05]  /*abb0*/  BPT.TRAP 0x1 ;  /* 0x000000040000795c */ /* 0x000fea0000300000 */
[----:B------:R-:W-:-:S04]  /*abc0*/  HFMA2 R3, -RZ, RZ, 0, 0 ;  /* 0x00000000ff037431 */ /* 0x000fc800000001ff */
[----:B------:R-:W-:Y:S05]  /*abd0*/  RET.REL.NODEC R2 `(_ZN7cutlass13device_kernelINS_4gemm6kernel13GemmUniversalIN4cute5tupleIJiiiiEEENS1_10collective13CollectiveMmaINS1_35MainloopSm100TmaUmmaWarpSpecializedILi26ELi2ELi4ENS5_IJNS4_1CILi2EEENSA_ILi1EEESC_EEEEENS5_IJNSA_ILi128EEESF_NSA_ILi32EEEEEENS_10bfloat16_tENS5_IJlSC_lEEESI_SJ_NS4_8TiledMMAINS4_8MMA_AtomIJNS4_26SM100_MMA_F16BF16_2x1SM_SSISI_SI_fLi128ELi128ELNS4_4UMMA5MajorE0ELSO_0ELNSN_7ScaleInE0ELSP_0EEEEEENS4_6LayoutINS5_IJSC_SC_SC_EEENS5_IJNSA_ILi0EEESU_SU_EEEEENS5_IJNS4_10UnderscoreESX_SX_EEEEENS4_18SM100_TMA_2SM_LOADENS4_14ComposedLayoutINS4_7SwizzleILi2ELi4ELi3EEENS4_18smem_ptr_flag_bitsILi16EEENSS_INS5_IJNSA_ILi8EEESG_EEENS5_IJSG_SC_EEEEEEEvNS4_8identityES10_S1A_vS1B_EENS_8epilogue10collective18CollectiveEpilogueINS1D_23Sm100TmaWarpSpecializedILi4ELi2ELi16ELb1ELb0EEEJNS5_IJNSA_ILi64EEESF_SG_EEENS5_IJNSS_IS1I_SC_EENSS_INS5_IJNSA_ILi16EEESB_EEENS5_IJSC_S1I_EEEEEEEESI_SJ_SI_SJ_NS1D_6fusion15FusionCallbacksIS1H_NS1Q_17LinearCombinationISI_fSI_fLNS_15FloatRoundStyleE2EEES1J_S1P_JEEENS4_5SM1004TMEM4LOAD26SM100_TMEM_LOAD_32dp32b16xENS4_13SM90_TMA_LOADENS11_INS12_ILi1ELi4ELi3EEES15_NSS_INS5_IJS16_S1L_EEENS5_IJS1L_SC_EEEEEEENS4_39AutoVectorizingCopyWithAssumedAlignmentILi128EEENS4_14SM90_TMA_STOREES25_S27_S27_EEEvvEEEEvNT_6ParamsE) ;  /* 0xffffff5402087950 */ /* 0x000fea0003c3ffff */
        .weak           $__internal_1_$__cuda_sm10x_tcgen05_guardrail_trap_phase_invalid_during_alloc
        .type           $__internal_1_$__cuda_sm10x_tcgen05_guardrail_trap_phase_invalid_during_alloc,@function
        .size           $__internal_1_$__cuda_sm10x_tcgen05_guardrail_trap_phase_invalid_during_alloc,($__internal_2_$__cuda_sm10x_tcgen05_guardrail_trap_unallocated_columns_being_dealloced - $__internal_1_$__cuda_sm10x_tcgen05_guardrail_trap_phase_invalid_during_alloc)
$__internal_1_$__cuda_sm10x_tcgen05_guardrail_trap_phase_invalid_during_alloc:
[----:B------:R-:W-:Y:S05]  /*abe0*/  BPT.TRAP 0x1 ;  /* 0x000000040000795c */ /* 0x000fea0000300000 */
[----:B------:R-:W-:-:S04]  /*abf0*/  MOV R3, 0x0 ;  /* 0x0000000000037802 */ /* 0x000fc80000000f00 */
[----:B------:R-:W-:Y:S05]  /*ac00*/  RET.REL.NODEC R2 `(_ZN7cutlass13device_kernelINS_4gemm6kernel13GemmUniversalIN4cute5tupleIJiiiiEEENS1_10collective13CollectiveMmaINS1_35MainloopSm100TmaUmmaWarpSpecializedILi26ELi2ELi4ENS5_IJNS4_1CILi2EEENSA_ILi1EEESC_EEEEENS5_IJNSA_ILi128EEESF_NSA_ILi32EEEEEENS_10bfloat16_tENS5_IJlSC_lEEESI_SJ_NS4_8TiledMMAINS4_8MMA_AtomIJNS4_26SM100_MMA_F16BF16_2x1SM_SSISI_SI_fLi128ELi128ELNS4_4UMMA5MajorE0ELSO_0ELNSN_7ScaleInE0ELSP_0EEEEEENS4_6LayoutINS5_IJSC_SC_SC_EEENS5_IJNSA_ILi0EEESU_SU_EEEEENS5_IJNS4_10UnderscoreESX_SX_EEEEENS4_18SM100_TMA_2SM_LOADENS4_14ComposedLayoutINS4_7SwizzleILi2ELi4ELi3EEENS4_18smem_ptr_flag_bitsILi16EEENSS_INS5_IJNSA_ILi8EEESG_EEENS5_IJSG_SC_EEEEEEEvNS4_8identityES10_S1A_vS1B_EENS_8epilogue10collective18CollectiveEpilogueINS1D_23Sm100TmaWarpSpecializedILi4ELi2ELi16ELb1ELb0EEEJNS5_IJNSA_ILi64EEESF_SG_EEENS5_IJNSS_IS1I_SC_EENSS_INS5_IJNSA_ILi16EEESB_EEENS5_IJSC_S1I_EEEEEEEESI_SJ_SI_SJ_NS1D_6fusion15FusionCallbacksIS1H_NS1Q_17LinearCombinationISI_fSI_fLNS_15FloatRoundStyleE2EEES1J_S1P_JEEENS4_5SM1004TMEM4LOAD26SM100_TMEM_LOAD_32dp32b16xENS4_13SM90_TMA_LOADENS11_INS12_ILi1ELi4ELi3EEES15_NSS_INS5_IJS16_S1L_EEENS5_IJS1L_SC_EEEEEEENS4_39AutoVectorizingCopyWithAssumedAlignmentILi128EEENS4_14SM90_TMA_STOREES25_S27_S27_EEEvvEEEEvNT_6ParamsE) ;  /* 0xffffff5002fc7950 */ /* 0x000fea0003c3ffff */
        .weak           $__internal_2_$__cuda_sm10x_tcgen05_guardrail_trap_unallocated_columns_being_dealloced
        .type           $__internal_2_$__cuda_sm10x_tcgen05_guardrail_trap_unallocated_columns_being_dealloced,@function
        .size           $__internal_2_$__cuda_sm10x_tcgen05_guardrail_trap_unallocated_columns_being_dealloced,(.L_x_264 - $__internal_2_$__cuda_sm10x_tcgen05_guardrail_trap_unallocated_columns_being_dealloced)
$__internal_2_$__cuda_sm10x_tcgen05_guardrail_trap_unallocated_columns_being_dealloced:
[----:B------:R-:W-:Y:S05]  /*ac10*/  BPT.TRAP 0x1 ;  /* 0x000000040000795c */ /* 0x000fea0000300000 */
[----:B------:R-:W-:-:S04]  /*ac20*/  HFMA2 R3, -RZ, RZ, 0, 0 ;  /* 0x00000000ff037431 */ /* 0x000fc800000001ff */
[----:B------:R-:W-:Y:S05]  /*ac30*/  RET.REL.NODEC R2 `(_ZN7cutlass13device_kernelINS_4gemm6kernel13GemmUniversalIN4cute5tupleIJiiiiEEENS1_10collective13CollectiveMmaINS1_35MainloopSm100TmaUmmaWarpSpecializedILi26ELi2ELi4ENS5_IJNS4_1CILi2EEENSA_ILi1EEESC_EEEEENS5_IJNSA_ILi128EEESF_NSA_ILi32EEEEEENS_10bfloat16_tENS5_IJlSC_lEEESI_SJ_NS4_8TiledMMAINS4_8MMA_AtomIJNS4_26SM100_MMA_F16BF16_2x1SM_SSISI_SI_fLi128ELi128ELNS4_4UMMA5MajorE0ELSO_0ELNSN_7ScaleInE0ELSP_0EEEEEENS4_6LayoutINS5_IJSC_SC_SC_EEENS5_IJNSA_ILi0EEESU_SU_EEEEENS5_IJNS4_10UnderscoreESX_SX_EEEEENS4_18SM100_TMA_2SM_LOADENS4_14ComposedLayoutINS4_7SwizzleILi2ELi4ELi3EEENS4_18smem_ptr_flag_bitsILi16EEENSS_INS5_IJNSA_ILi8EEESG_EEENS5_IJSG_SC_EEEEEEEvNS4_8identityES10_S1A_vS1B_EENS_8epilogue10collective18CollectiveEpilogueINS1D_23Sm100TmaWarpSpecializedILi4ELi2ELi16ELb1ELb0EEEJNS5_IJNSA_ILi64EEESF_SG_EEENS5_IJNSS_IS1I_SC_EENSS_INS5_IJNSA_ILi16EEESB_EEENS5_IJSC_S1I_EEEEEEEESI_SJ_SI_SJ_NS1D_6fusion15FusionCallbacksIS1H_NS1Q_17LinearCombinationISI_fSI_fLNS_15FloatRoundStyleE2EEES1J_S1P_JEEENS4_5SM1004TMEM4LOAD26SM100_TMEM_LOAD_32dp32b16xENS4_13SM90_TMA_LOADENS11_INS12_ILi1ELi4ELi3EEES15_NSS_INS5_IJS16_S1L_EEENS5_IJS1L_SC_EEEEEEENS4_39AutoVectorizingCopyWithAssumedAlignmentILi128EEENS4_14SM90_TMA_STOREES25_S27_S27_EEEvvEEEEvNT_6ParamsE) ;  /* 0xffffff5002f07950 */ /* 0x000fea0003c3ffff */
.L_x_263:
[----:B------:R-:W-:-:S00]  /*ac40*/  BRA `(.L_x_263) ;  /* 0xfffffffc00fc7947 */ /* 0x000fc0000383ffff */
[----:B------:R-:W-:-:S00]  /*ac50*/  NOP ;  /* 0x0000000000007918 */ /* 0x000fc00000000000 */
        /* <DEDUP_REMOVED lines=10> */
.L_x_264:


//--------------------- .nv.global.init           --------------------------
	.section	.nv.global.init,"aw",@progbits
.nv.global.init:
	.type		$str$27,@object
	.size		$str$27,($str$28 - $str$27)
$str$27:
        /*0000*/ 	.byte	0x28, 0x61, 0x64, 0x64, 0x72, 0x65, 0x73, 0x73, 0x20, 0x26, 0x20, 0x6d, 0x61, 0x73, 0x6b, 0x29
        /*0010*/ 	.byte	0x20, 0x3d, 0x3d, 0x20, 0x30, 0x00
	.type		$str$28,@object
	.size		$str$28,($str$26 - $str$28)
$str$28:
        /*0016*/ 	.byte	0x2f, 0x74, 0x6d, 0x70, 0x2f, 0x63, 0x75, 0x74, 0x6c, 0x61, 0x73, 0x73, 0x5f, 0x73, 0x77, 0x65
        /*0026*/ 	.byte	0x65, 0x70, 0x5f, 0x73, 0x72, 0x63, 0x2f, 0x69, 0x6e, 0x63, 0x6c, 0x75, 0x64, 0x65, 0x2f, 0x63
        /*0036*/ 	.byte	0x75, 0x74, 0x65, 0x2f, 0x70, 0x6f, 0x69, 0x6e, 0x74, 0x65, 0x72, 0x5f, 0x66, 0x6c, 0x61, 0x67
        /*0046*/ 	.byte	0x67, 0x65, 0x64, 0x2e, 0x68, 0x70, 0x70, 0x00
	.type		$str$26,@object
	.size		$str$26,($str$25 - $str$26)
$str$26:
        /*004e*/ 	.byte	0x2f, 0x74, 0x6d, 0x70, 0x2f, 0x63, 0x75, 0x74, 0x6c, 0x61, 0x73, 0x73, 0x5f, 0x73, 0x77, 0x65
        /*005e*/ 	.byte	0x65, 0x70, 0x5f, 0x73, 0x72, 0x63, 0x2f, 0x69, 0x6e, 0x63, 0x6c, 0x75, 0x64, 0x65, 0x2f, 0x63
        /*006e*/ 	.byte	0x75, 0x74, 0x65, 0x2f, 0x61, 0x74, 0x6f, 0x6d, 0x2f, 0x63, 0x6f, 0x70, 0x79, 0x5f, 0x74, 0x72
        /*007e*/ 	.byte	0x61, 0x69, 0x74, 0x73, 0x5f, 0x73, 0x6d, 0x31, 0x30, 0x30, 0x2e, 0x68, 0x70, 0x70, 0x00
	.type		$str$25,@object
	.size		$str$25,(__unnamed_1 - $str$25)
$str$25:
        /*008d*/ 	.byte	0x28, 0x28, 0x75, 0x69, 0x6e, 0x74, 0x33, 0x32, 0x5f, 0x74, 0x28, 0x74, 0x68, 0x72, 0x65, 0x61
        /*009d*/ 	.byte	0x64, 0x49, 0x64, 0x78, 0x2e, 0x78, 0x29, 0x20, 0x2f, 0x20, 0x33, 0x32, 0x29, 0x20, 0x25, 0x20
        /*00ad*/ 	.byte	0x34, 0x29, 0x20, 0x3d, 0x3d, 0x20, 0x28, 0x28, 0x28, 0x74, 0x6d, 0x65, 0x6d, 0x5f, 0x61, 0x64
        /*00bd*/ 	.byte	0x64, 0x72, 0x20, 0x3e, 0x3e, 0x20, 0x31, 0x36, 0x29, 0x20, 0x2f, 0x20, 0x33, 0x32, 0x29, 0x20
        /*00cd*/ 	.byte	0x25, 0x20, 0x34, 0x29, 0x00
	.type		__unnamed_1,@object
	.size		__unnamed_1,(__unnamed_2 - __unnamed_1)
__unnamed_1:
        /*00d2*/ 	.byte	0x61, 0x75, 0x74, 0x6f, 0x20, 0x63, 0x75, 0x74, 0x65, 0x3a, 0x3a, 0x61, 0x73, 0x5f, 0x70, 0x6f
        /* <DEDUP_REMOVED lines=24> */
        /*0262*/ 	.byte	0x43, 0x3c, 0x32, 0x30, 0x34, 0x38, 0x3e, 0x3e, 0x3e, 0x3e, 0x5d, 0x00
	.type		__unnamed_2,@object
	.size		__unnamed_2,(.L_2 - __unnamed_2)
__unnamed_2:
        /* <DEDUP_REMOVED lines=40> */
        /*04ee*/ 	.byte	0x3a, 0x3a, 0x43, 0x3c, 0x30, 0x3e, 0x3e, 0x3e, 0x3e, 0x5d, 0x00
.L_2:


//--------------------- .nv.shared._ZN7cutlass13device_kernelINS_4gemm6kernel13GemmUniversalIN4cute5tupleIJiiiiEEENS1_10collective13CollectiveMmaINS1_35MainloopSm100TmaUmmaWarpSpecializedILi26ELi2ELi4ENS5_IJNS4_1CILi2EEENSA_ILi1EEESC_EEEEENS5_IJNSA_ILi128EEESF_NSA_ILi32EEEEEENS_10bfloat16_tENS5_IJlSC_lEEESI_SJ_NS4_8TiledMMAINS4_8MMA_AtomIJNS4_26SM100_MMA_F16BF16_2x1SM_SSISI_SI_fLi128ELi128ELNS4_4UMMA5MajorE0ELSO_0ELNSN_7ScaleInE0ELSP_0EEEEEENS4_6LayoutINS5_IJSC_SC_SC_EEENS5_IJNSA_ILi0EEESU_SU_EEEEENS5_IJNS4_10UnderscoreESX_SX_EEEEENS4_18SM100_TMA_2SM_LOADENS4_14ComposedLayoutINS4_7SwizzleILi2ELi4ELi3EEENS4_18smem_ptr_flag_bitsILi16EEENSS_INS5_IJNSA_ILi8EEESG_EEENS5_IJSG_SC_EEEEEEEvNS4_8identityES10_S1A_vS1B_EENS_8epilogue10collective18CollectiveEpilogueINS1D_23Sm100TmaWarpSpecializedILi4ELi2ELi16ELb1ELb0EEEJNS5_IJNSA_ILi64EEESF_SG_EEENS5_IJNSS_IS1I_SC_EENSS_INS5_IJNSA_ILi16EEESB_EEENS5_IJSC_S1I_EEEEEEEESI_SJ_SI_SJ_NS1D_6fusion15FusionCallbacksIS1H_NS1Q_17LinearCombinationISI_fSI_fLNS_15FloatRoundStyleE2EEES1J_S1P_JEEENS4_5SM1004TMEM4LOAD26SM100_TMEM_LOAD_32dp32b16xENS4_13SM90_TMA_LOADENS11_INS12_ILi1ELi4ELi3EEES15_NSS_INS5_IJS16_S1L_EEENS5_IJS1L_SC_EEEEEEENS4_39AutoVectorizingCopyWithAssumedAlignmentILi128EEENS4_14SM90_TMA_STOREES25_S27_S27_EEEvvEEEEvNT_6ParamsE --------------------------
	.section	.nv.shared._ZN7cutlass13device_kernelINS_4gemm6kernel13GemmUniversalIN4cute5tupleIJiiiiEEENS1_10collective13CollectiveMmaINS1_35MainloopSm100TmaUmmaWarpSpecializedILi26ELi2ELi4ENS5_IJNS4_1CILi2EEENSA_ILi1EEESC_EEEEENS5_IJNSA_ILi128EEESF_NSA_ILi32EEEEEENS_10bfloat16_tENS5_IJlSC_lEEESI_SJ_NS4_8TiledMMAINS4_8MMA_AtomIJNS4_26SM100_MMA_F16BF16_2x1SM_SSISI_SI_fLi128ELi128ELNS4_4UMMA5MajorE0ELSO_0ELNSN_7ScaleInE0ELSP_0EEEEEENS4_6LayoutINS5_IJSC_SC_SC_EEENS5_IJNSA_ILi0EEESU_SU_EEEEENS5_IJNS4_10UnderscoreESX_SX_EEEEENS4_18SM100_TMA_2SM_LOADENS4_14ComposedLayoutINS4_7SwizzleILi2ELi4ELi3EEENS4_18smem_ptr_flag_bitsILi16EEENSS_INS5_IJNSA_ILi8EEESG_EEENS5_IJSG_SC_EEEEEEEvNS4_8identityES10_S1A_vS1B_EENS_8epilogue10collective18CollectiveEpilogueINS1D_23Sm100TmaWarpSpecializedILi4ELi2ELi16ELb1ELb0EEEJNS5_IJNSA_ILi64EEESF_SG_EEENS5_IJNSS_IS1I_SC_EENSS_INS5_IJNSA_ILi16EEESB_EEENS5_IJSC_S1I_EEEEEEEESI_SJ_SI_SJ_NS1D_6fusion15FusionCallbacksIS1H_NS1Q_17LinearCombinationISI_fSI_fLNS_15FloatRoundStyleE2EEES1J_S1P_JEEENS4_5SM1004TMEM4LOAD26SM100_TMEM_LOAD_32dp32b16xENS4_13SM90_TMA_LOADENS11_INS12_ILi1ELi4ELi3EEES15_NSS_INS5_IJS16_S1L_EEENS5_IJS1L_SC_EEEEEEENS4_39AutoVectorizingCopyWithAssumedAlignmentILi128EEENS4_14SM90_TMA_STOREES25_S27_S27_EEEvvEEEEvNT_6ParamsE,"aw",@nobits
	.sectionflags	@""
	.align	16
	.zero		1024


//--------------------- .nv.shared.reserved.0     --------------------------
	.section	.nv.shared.reserved.0,"aw",@nobits
	.weak		__nv_reservedSMEM_offset_0_alias
	.size		__nv_reservedSMEM_offset_0_alias, 0, 64
	.other		__nv_reservedSMEM_offset_0_alias,@"STO_CUDA_RESERVED_SHARED STV_DEFAULT"
__nv_reservedSMEM_offset_0_alias:
	.zero		0
.nv.shared.reserved.0:
	.zero		64
	.weak		__nv_reservedSMEM_tcgen05_partition
	.type		__nv_reservedSMEM_tcgen05_partition,@object
	.size		__nv_reservedSMEM_tcgen05_partition,(.L_0 - __nv_reservedSMEM_tcgen05_partition)
__nv_reservedSMEM_tcgen05_partition:
	.zero		32
.L_0:


//--------------------- .nv.global                --------------------------
	.section	.nv.global,"aw",@nobits
.nv.global:
	.type		_ZN40_INTERNAL_a470e253_4_k_cu_8570c827_342164cute1_E,@object
	.size		_ZN40_INTERNAL_a470e253_4_k_cu_8570c827_342164cute1_E,(_ZN40_INTERNAL_a470e253_4_k_cu_8570c827_342164cuda3std3__45__cpo6cbeginE - _ZN40_INTERNAL_a470e253_4_k_cu_8570c827_342164cute1_E)
_ZN40_INTERNAL_a470e253_4_k_cu_8570c827_342164cute1_E:
	.zero		1
	.type		_ZN40_INTERNAL_a470e253_4_k_cu_8570c827_342164cuda3std3__45__cpo6cbeginE,@object
	.size		_ZN40_INTERNAL_a470e253_4_k_cu_8570c827_342164cuda3std3__45__cpo6cbeginE,(_ZN40_INTERNAL_a470e253_4_k_cu_8570c827_342164cuda3std3__48in_placeE - _ZN40_INTERNAL_a470e253_4_k_cu_8570c827_342164cuda3std3__45__cpo6cbeginE)
_ZN40_INTERNAL_a470e253_4_k_cu_8570c827_342164cuda3std3__45__cpo6cbeginE:
	.zero		1
	.type		_ZN40_INTERNAL_a470e253_4_k_cu_8570c827_342164cuda3std3__48in_placeE,@object
	.size		_ZN40_INTERNAL_a470e253_4_k_cu_8570c827_342164cuda3std3__48in_placeE,(_ZN40_INTERNAL_a470e253_4_k_cu_8570c827_342164cuda3std6ranges3__45__cpo9iter_moveE - _ZN40_INTERNAL_a470e253_4_k_cu_8570c827_342164cuda3std3__48in_placeE)
_ZN40_INTERNAL_a470e253_4_k_cu_8570c827_342164cuda3std3__48in_placeE:
	.zero		1
	.type		_ZN40_INTERNAL_a470e253_4_k_cu_8570c827_342164cuda3std6ranges3__45__cpo9iter_moveE,@object
	.size		_ZN40_INTERNAL_a470e253_4_k_cu_8570c827_342164cuda3std6ranges3__45__cpo9iter_moveE,(_ZN40_INTERNAL_a470e253_4_k_cu_8570c827_342164cuda3std3__45__cpo5beginE - _ZN40_INTERNAL_a470e253_4_k_cu_8570c827_342164cuda3std6ranges3__45__cpo9iter_moveE)
_ZN40_INTERNAL_a470e253_4_k_cu_8570c827_342164cuda3std6ranges3__45__cpo9iter_moveE:
	.zero		1
	.type		_ZN40_INTERNAL_a470e253_4_k_cu_8570c827_342164cuda3std3__45__cpo5beginE,@object
	.size		_ZN40_INTERNAL_a470e253_4_k_cu_8570c827_342164cuda3std3__45__cpo5beginE,(_ZN40_INTERNAL_a470e253_4_k_cu_8570c827_342164cuda3std3__442_GLOBAL__N__a470e253_4_k_cu_8570c827_342166ignoreE - _ZN40_INTERNAL_a470e253_4_k_cu_8570c827_342164cuda3std3__45__cpo5beginE)
_ZN40_INTERNAL_a470e253_4_k_cu_8570c827_342164cuda3std3__45__cpo5beginE:
	.zero		1
	.type		_ZN40_INTERNAL_a470e253_4_k_cu_8570c827_342164cuda3std3__442_GLOBAL__N__a470e253_4_k_cu_8570c827_342166ignoreE,@object
	.size		_ZN40_INTERNAL_a470e253_4_k_cu_8570c827_342164cuda3std3__442_GLOBAL__N__a470e253_4_k_cu_8570c827_342166ignoreE,(_ZN40_INTERNAL_a470e253_4_k_cu_8570c827_342164cute7productE - _ZN40_INTERNAL_a470e253_4_k_cu_8570c827_342164cuda3std3__442_GLOBAL__N__a470e253_4_k_cu_8570c827_342166ignoreE)
_ZN40_INTERNAL_a470e253_4_k_cu_8570c827_342164cuda3std3__442_GLOBAL__N__a470e253_4_k_cu_8570c827_342166ignoreE:
	.zero		1
	.type		_ZN40_INTERNAL_a470e253_4_k_cu_8570c827_342164cute7productE,@object
	.size		_ZN40_INTERNAL_a470e253_4_k_cu_8570c827_342164cute7productE,(_ZN40_INTERNAL_a470e253_4_k_cu_8570c827_342164cuda3std3__45__cpo3endE - _ZN40_INTERNAL_a470e253_4_k_cu_8570c827_342164cute7productE)
_ZN40_INTERNAL_a470e253_4_k_cu_8570c827_342164cute7productE:
	.zero		1
	.type		_ZN40_INTERNAL_a470e253_4_k_cu_8570c827_342164cuda3std3__45__cpo3endE,@object
	.size		_ZN40_INTERNAL_a470e253_4_k_cu_8570c827_342164cuda3std3__45__cpo3endE,(_ZN40_INTERNAL_a470e253_4_k_cu_8570c827_342164cuda3std3__419piecewise_constructE - _ZN40_INTERNAL_a470e253_4_k_cu_8570c827_342164cuda3std3__45__cpo3endE)
_ZN40_INTERNAL_a470e253_4_k_cu_8570c827_342164cuda3std3__45__cpo3endE:
	.zero		1
	.type		_ZN40_INTERNAL_a470e253_4_k_cu_8570c827_342164cuda3std3__419piecewise_constructE,@object
	.size		_ZN40_INTERNAL_a470e253_4_k_cu_8570c827_342164cuda3std3__419piecewise_constructE,(_ZN40_INTERNAL_a470e253_4_k_cu_8570c827_342164cuda3std3__45__cpo4cendE - _ZN40_INTERNAL_a470e253_4_k_cu_8570c827_342164cuda3std3__419piecewise_constructE)
_ZN40_INTERNAL_a470e253_4_k_cu_8570c827_342164cuda3std3__419piecewise_constructE:
	.zero		1
	.type		_ZN40_INTERNAL_a470e253_4_k_cu_8570c827_342164cuda3std3__45__cpo4cendE,@object
	.size		_ZN40_INTERNAL_a470e253_4_k_cu_8570c827_342164cuda3std3__45__cpo4cendE,(_ZN40_INTERNAL_a470e253_4_k_cu_8570c827_342164cuda3std6ranges3__45__cpo4swapE - _ZN40_INTERNAL_a470e253_4_k_cu_8570c827_342164cuda3std3__45__cpo4cendE)
_ZN40_INTERNAL_a470e253_4_k_cu_8570c827_342164cuda3std3__45__cpo4cendE:
	.zero		1
	.type		_ZN40_INTERNAL_a470e253_4_k_cu_8570c827_342164cuda3std6ranges3__45__cpo4swapE,@object
	.size		_ZN40_INTERNAL_a470e253_4_k_cu_8570c827_342164cuda3std6ranges3__45__cpo4swapE,(.L_10 - _ZN40_INTERNAL_a470e253_4_k_cu_8570c827_342164cuda3std6ranges3__45__cpo4swapE)
_ZN40_INTERNAL_a470e253_4_k_cu_8570c827_342164cuda3std6ranges3__45__cpo4swapE:
	.zero		1
.L_10:


//--------------------- .nv.constant0._ZN7cutlass13device_kernelINS_4gemm6kernel13GemmUniversalIN4cute5tupleIJiiiiEEENS1_10collective13CollectiveMmaINS1_35MainloopSm100TmaUmmaWarpSpecializedILi26ELi2ELi4ENS5_IJNS4_1CILi2EEENSA_ILi1EEESC_EEEEENS5_IJNSA_ILi128EEESF_NSA_ILi32EEEEEENS_10bfloat16_tENS5_IJlSC_lEEESI_SJ_NS4_8TiledMMAINS4_8MMA_AtomIJNS4_26SM100_MMA_F16BF16_2x1SM_SSISI_SI_fLi128ELi128ELNS4_4UMMA5MajorE0ELSO_0ELNSN_7ScaleInE0ELSP_0EEEEEENS4_6LayoutINS5_IJSC_SC_SC_EEENS5_IJNSA_ILi0EEESU_SU_EEEEENS5_IJNS4_10UnderscoreESX_SX_EEEEENS4_18SM100_TMA_2SM_LOADENS4_14ComposedLayoutINS4_7SwizzleILi2ELi4ELi3EEENS4_18smem_ptr_flag_bitsILi16EEENSS_INS5_IJNSA_ILi8EEESG_EEENS5_IJSG_SC_EEEEEEEvNS4_8identityES10_S1A_vS1B_EENS_8epilogue10collective18CollectiveEpilogueINS1D_23Sm100TmaWarpSpecializedILi4ELi2ELi16ELb1ELb0EEEJNS5_IJNSA_ILi64EEESF_SG_EEENS5_IJNSS_IS1I_SC_EENSS_INS5_IJNSA_ILi16EEESB_EEENS5_IJSC_S1I_EEEEEEEESI_SJ_SI_SJ_NS1D_6fusion15FusionCallbacksIS1H_NS1Q_17LinearCombinationISI_fSI_fLNS_15FloatRoundStyleE2EEES1J_S1P_JEEENS4_5SM1004TMEM4LOAD26SM100_TMEM_LOAD_32dp32b16xENS4_13SM90_TMA_LOADENS11_INS12_ILi1ELi4ELi3EEES15_NSS_INS5_IJS16_S1L_EEENS5_IJS1L_SC_EEEEEEENS4_39AutoVectorizingCopyWithAssumedAlignmentILi128EEENS4_14SM90_TMA_STOREES25_S27_S27_EEEvvEEEEvNT_6ParamsE --------------------------
	.section	.nv.constant0._ZN7cutlass13device_kernelINS_4gemm6kernel13GemmUniversalIN4cute5tupleIJiiiiEEENS1_10collective13CollectiveMmaINS1_35MainloopSm100TmaUmmaWarpSpecializedILi26ELi2ELi4ENS5_IJNS4_1CILi2EEENSA_ILi1EEESC_EEEEENS5_IJNSA_ILi128EEESF_NSA_ILi32EEEEEENS_10bfloat16_tENS5_IJlSC_lEEESI_SJ_NS4_8TiledMMAINS4_8MMA_AtomIJNS4_26SM100_MMA_F16BF16_2x1SM_SSISI_SI_fLi128ELi128ELNS4_4UMMA5MajorE0ELSO_0ELNSN_7ScaleInE0ELSP_0EEEEEENS4_6LayoutINS5_IJSC_SC_SC_EEENS5_IJNSA_ILi0EEESU_SU_EEEEENS5_IJNS4_10UnderscoreESX_SX_EEEEENS4_18SM100_TMA_2SM_LOADENS4_14ComposedLayoutINS4_7SwizzleILi2ELi4ELi3EEENS4_18smem_ptr_flag_bitsILi16EEENSS_INS5_IJNSA_ILi8EEESG_EEENS5_IJSG_SC_EEEEEEEvNS4_8identityES10_S1A_vS1B_EENS_8epilogue10collective18CollectiveEpilogueINS1D_23Sm100TmaWarpSpecializedILi4ELi2ELi16ELb1ELb0EEEJNS5_IJNSA_ILi64EEESF_SG_EEENS5_IJNSS_IS1I_SC_EENSS_INS5_IJNSA_ILi16EEESB_EEENS5_IJSC_S1I_EEEEEEEESI_SJ_SI_SJ_NS1D_6fusion15FusionCallbacksIS1H_NS1Q_17LinearCombinationISI_fSI_fLNS_15FloatRoundStyleE2EEES1J_S1P_JEEENS4_5SM1004TMEM4LOAD26SM100_TMEM_LOAD_32dp32b16xENS4_13SM90_TMA_LOADENS11_INS12_ILi1ELi4ELi3EEES15_NSS_INS5_IJS16_S1L_EEENS5_IJS1L_SC_EEEEEEENS4_39AutoVectorizingCopyWithAssumedAlignmentILi128EEENS4_14SM90_TMA_STOREES25_S27_S27_EEEvvEEEEvNT_6ParamsE,"a",@progbits
	.sectionflags	@""
	.align	4
.nv.constant0._ZN7cutlass13device_kernelINS_4gemm6kernel13GemmUniversalIN4cute5tupleIJiiiiEEENS1_10collective13CollectiveMmaINS1_35MainloopSm100TmaUmmaWarpSpecializedILi26ELi2ELi4ENS5_IJNS4_1CILi2EEENSA_ILi1EEESC_EEEEENS5_IJNSA_ILi128EEESF_NSA_ILi32EEEEEENS_10bfloat16_tENS5_IJlSC_lEEESI_SJ_NS4_8TiledMMAINS4_8MMA_AtomIJNS4_26SM100_MMA_F16BF16_2x1SM_SSISI_SI_fLi128ELi128ELNS4_4UMMA5MajorE0ELSO_0ELNSN_7ScaleInE0ELSP_0EEEEEENS4_6LayoutINS5_IJSC_SC_SC_EEENS5_IJNSA_ILi0EEESU_SU_EEEEENS5_IJNS4_10UnderscoreESX_SX_EEEEENS4_18SM100_TMA_2SM_LOADENS4_14ComposedLayoutINS4_7SwizzleILi2ELi4ELi3EEENS4_18smem_ptr_flag_bitsILi16EEENSS_INS5_IJNSA_ILi8EEESG_EEENS5_IJSG_SC_EEEEEEEvNS4_8identityES10_S1A_vS1B_EENS_8epilogue10collective18CollectiveEpilogueINS1D_23Sm100TmaWarpSpecializedILi4ELi2ELi16ELb1ELb0EEEJNS5_IJNSA_ILi64EEESF_SG_EEENS5_IJNSS_IS1I_SC_EENSS_INS5_IJNSA_ILi16EEESB_EEENS5_IJSC_S1I_EEEEEEEESI_SJ_SI_SJ_NS1D_6fusion15FusionCallbacksIS1H_NS1Q_17LinearCombinationISI_fSI_fLNS_15FloatRoundStyleE2EEES1J_S1P_JEEENS4_5SM1004TMEM4LOAD26SM100_TMEM_LOAD_32dp32b16xENS4_13SM90_TMA_LOADENS11_INS12_ILi1ELi4ELi3EEES15_NSS_INS5_IJS16_S1L_EEENS5_IJS1L_SC_EEEEEEENS4_39AutoVectorizingCopyWithAssumedAlignmentILi128EEENS4_14SM90_TMA_STOREES25_S27_S27_EEEvvEEEEvNT_6ParamsE:
	.zero		2944


//--------------------- SYMBOLS --------------------------

	.type		.nv.reservedSmem.offset0,@object
	.size		.nv.reservedSmem.offset0,0x4
	.type		.nv.reservedSmem.cap,@object
	.size		.nv.reservedSmem.cap,0x4
	.type		__assertfail,@function
